	.target	sm_90a

	.elftype	@"ET_EXEC"


//--------------------- .note.nv.tkinfo           --------------------------
	.section	.note.nv.tkinfo,"",@"SHT_NOTE"
	.sectionflags	@"SHF_NOTE_NV_TKINFO"
	.tkinfo
        /*0018*/ 	.word	0x00000002
        /*0030*/ 	.string	""
        /*0030*/ 	.string	"ptxas"
        /*0030*/ 	.string	"Cuda compilation tools, release 13.0, V13.0.88"
        /*0030*/ 	.string	"Build cuda_13.0.r13.0/compiler.36424714_0"
        /*0030*/ 	.string	"-arch sm_90a -m 64 "



//--------------------- .note.nv.cuinfo           --------------------------
	.section	.note.nv.cuinfo,"",@"SHT_NOTE"
	.sectionflags	@"SHF_NOTE_NV_CUINFO"
        /*0018*/ 	.short	0x0002
        /*001a*/ 	.short	0x005a
        /*001c*/ 	.short	0x0082
	.zero		2


//--------------------- .nv.info                  --------------------------
	.section	.nv.info,"",@"SHT_CUDA_INFO"
	.align	4


	//----- nvinfo : EIATTR_REGCOUNT
	.align		4
        /*0000*/ 	.byte	0x04, 0x2f
        /*0002*/ 	.short	(.L_12 - .L_11)
	.align		4
.L_11:
        /*0004*/ 	.word	index@(_ZN7cutlass13device_kernelINS_4gemm6kernel13GemmUniversalIN4cute5tupleIJiiiiEEENS1_10collective13CollectiveMmaINS1_37MainloopSm90TmaGmmaWarpSpecializedFP8ILi26ENS5_IJNS4_1CILi2EEENSA_ILi1EEESC_EEENS1_35KernelTmaWarpSpecializedCooperativeEEENS5_IJNSA_ILi256EEENSA_ILi16EEENSA_ILi32EEEEEENS_12float_e4m3_tENS5_IJlSC_lEEESK_SL_NS4_8TiledMMAINS4_8MMA_AtomIJNS4_4SM904GMMA30MMA_64x16x32_F32E4M3E4M3_SS_TNILNSP_7ScaleInE1ELSR_1EEEEEENS4_6LayoutISD_NS5_IJSC_NSA_ILi0EEESV_EEEEENS5_IJNS4_10UnderscoreESY_SY_EEEEENS4_13SM90_TMA_LOADENS4_14ComposedLayoutINS4_7SwizzleILi1ELi4ELi3EEENS4_18smem_ptr_flag_bitsILi8EEENSU_INS5_IJNSA_ILi8EEESI_EEENS5_IJSI_SC_EEEEEEEvNS4_8identityENS4_23SM90_TMA_LOAD_MULTICASTES1B_vS1C_EENS_8epilogue10collective6detail29Sm90TmaWarpSpecializedAdapterINS1G_15DefaultEpilogueISK_SL_SL_NS1F_6thread17LinearCombinationISK_Li1EffLNS1K_9ScaleType4KindE0ELNS_15FloatRoundStyleE2ESK_EENS1_15EpilogueDefaultEEEEEvvEEEEvNT_6ParamsE)
        /*0008*/ 	.word	0x000000a8


	//----- nvinfo : EIATTR_FRAME_SIZE
	.align		4
.L_12:
        /*000c*/ 	.byte	0x04, 0x11
        /*000e*/ 	.short	(.L_14 - .L_13)
	.align		4
.L_13:
        /*0010*/ 	.word	index@(_ZN7cutlass13device_kernelINS_4gemm6kernel13GemmUniversalIN4cute5tupleIJiiiiEEENS1_10collective13CollectiveMmaINS1_37MainloopSm90TmaGmmaWarpSpecializedFP8ILi26ENS5_IJNS4_1CILi2EEENSA_ILi1EEESC_EEENS1_35KernelTmaWarpSpecializedCooperativeEEENS5_IJNSA_ILi256EEENSA_ILi16EEENSA_ILi32EEEEEENS_12float_e4m3_tENS5_IJlSC_lEEESK_SL_NS4_8TiledMMAINS4_8MMA_AtomIJNS4_4SM904GMMA30MMA_64x16x32_F32E4M3E4M3_SS_TNILNSP_7ScaleInE1ELSR_1EEEEEENS4_6LayoutISD_NS5_IJSC_NSA_ILi0EEESV_EEEEENS5_IJNS4_10UnderscoreESY_SY_EEEEENS4_13SM90_TMA_LOADENS4_14ComposedLayoutINS4_7SwizzleILi1ELi4ELi3EEENS4_18smem_ptr_flag_bitsILi8EEENSU_INS5_IJNSA_ILi8EEESI_EEENS5_IJSI_SC_EEEEEEEvNS4_8identityENS4_23SM90_TMA_LOAD_MULTICASTES1B_vS1C_EENS_8epilogue10collective6detail29Sm90TmaWarpSpecializedAdapterINS1G_15DefaultEpilogueISK_SL_SL_NS1F_6thread17LinearCombinationISK_Li1EffLNS1K_9ScaleType4KindE0ELNS_15FloatRoundStyleE2ESK_EENS1_15EpilogueDefaultEEEEEvvEEEEvNT_6ParamsE)
        /*0014*/ 	.word	0x00000000


	//----- nvinfo : EIATTR_MIN_STACK_SIZE
	.align		4
.L_14:
        /*0018*/ 	.byte	0x04, 0x12
        /*001a*/ 	.short	(.L_16 - .L_15)
	.align		4
.L_15:
        /*001c*/ 	.word	index@(_ZN7cutlass13device_kernelINS_4gemm6kernel13GemmUniversalIN4cute5tupleIJiiiiEEENS1_10collective13CollectiveMmaINS1_37MainloopSm90TmaGmmaWarpSpecializedFP8ILi26ENS5_IJNS4_1CILi2EEENSA_ILi1EEESC_EEENS1_35KernelTmaWarpSpecializedCooperativeEEENS5_IJNSA_ILi256EEENSA_ILi16EEENSA_ILi32EEEEEENS_12float_e4m3_tENS5_IJlSC_lEEESK_SL_NS4_8TiledMMAINS4_8MMA_AtomIJNS4_4SM904GMMA30MMA_64x16x32_F32E4M3E4M3_SS_TNILNSP_7ScaleInE1ELSR_1EEEEEENS4_6LayoutISD_NS5_IJSC_NSA_ILi0EEESV_EEEEENS5_IJNS4_10UnderscoreESY_SY_EEEEENS4_13SM90_TMA_LOADENS4_14ComposedLayoutINS4_7SwizzleILi1ELi4ELi3EEENS4_18smem_ptr_flag_bitsILi8EEENSU_INS5_IJNSA_ILi8EEESI_EEENS5_IJSI_SC_EEEEEEEvNS4_8identityENS4_23SM90_TMA_LOAD_MULTICASTES1B_vS1C_EENS_8epilogue10collective6detail29Sm90TmaWarpSpecializedAdapterINS1G_15DefaultEpilogueISK_SL_SL_NS1F_6thread17LinearCombinationISK_Li1EffLNS1K_9ScaleType4KindE0ELNS_15FloatRoundStyleE2ESK_EENS1_15EpilogueDefaultEEEEEvvEEEEvNT_6ParamsE)
        /*0020*/ 	.word	0x00000000
.L_16:


//--------------------- .nv.compat                --------------------------
	.section	.nv.compat,"",@"SHT_CUDA_COMPAT_INFO"
	.align	4
        /*0000*/ 	.byte	0x02, 0x09, 0x01, 0x00, 0x02, 0x02, 0x04, 0x00, 0x02, 0x05, 0x05, 0x00, 0x03, 0x07, 0x01, 0x01
        /*0010*/ 	.byte	0x02, 0x03, 0x01, 0x00, 0x02, 0x06, 0x01, 0x00, 0x04, 0x0b, 0x08, 0x00, 0x00, 0x00, 0x00, 0x00
        /*0020*/ 	.byte	0x00, 0x00, 0x00, 0x00


//--------------------- .nv.info._ZN7cutlass13device_kernelINS_4gemm6kernel13GemmUniversalIN4cute5tupleIJiiiiEEENS1_10collective13CollectiveMmaINS1_37MainloopSm90TmaGmmaWarpSpecializedFP8ILi26ENS5_IJNS4_1CILi2EEENSA_ILi1EEESC_EEENS1_35KernelTmaWarpSpecializedCooperativeEEENS5_IJNSA_ILi256EEENSA_ILi16EEENSA_ILi32EEEEEENS_12float_e4m3_tENS5_IJlSC_lEEESK_SL_NS4_8TiledMMAINS4_8MMA_AtomIJNS4_4SM904GMMA30MMA_64x16x32_F32E4M3E4M3_SS_TNILNSP_7ScaleInE1ELSR_1EEEEEENS4_6LayoutISD_NS5_IJSC_NSA_ILi0EEESV_EEEEENS5_IJNS4_10UnderscoreESY_SY_EEEEENS4_13SM90_TMA_LOADENS4_14ComposedLayoutINS4_7SwizzleILi1ELi4ELi3EEENS4_18smem_ptr_flag_bitsILi8EEENSU_INS5_IJNSA_ILi8EEESI_EEENS5_IJSI_SC_EEEEEEEvNS4_8identityENS4_23SM90_TMA_LOAD_MULTICASTES1B_vS1C_EENS_8epilogue10collective6detail29Sm90TmaWarpSpecializedAdapterINS1G_15DefaultEpilogueISK_SL_SL_NS1F_6thread17LinearCombinationISK_Li1EffLNS1K_9ScaleType4KindE0ELNS_15FloatRoundStyleE2ESK_EENS1_15EpilogueDefaultEEEEEvvEEEEvNT_6ParamsE --------------------------
	.section	.nv.info._ZN7cutlass13device_kernelINS_4gemm6kernel13GemmUniversalIN4cute5tupleIJiiiiEEENS1_10collective13CollectiveMmaINS1_37MainloopSm90TmaGmmaWarpSpecializedFP8ILi26ENS5_IJNS4_1CILi2EEENSA_ILi1EEESC_EEENS1_35KernelTmaWarpSpecializedCooperativeEEENS5_IJNSA_ILi256EEENSA_ILi16EEENSA_ILi32EEEEEENS_12float_e4m3_tENS5_IJlSC_lEEESK_SL_NS4_8TiledMMAINS4_8MMA_AtomIJNS4_4SM904GMMA30MMA_64x16x32_F32E4M3E4M3_SS_TNILNSP_7ScaleInE1ELSR_1EEEEEENS4_6LayoutISD_NS5_IJSC_NSA_ILi0EEESV_EEEEENS5_IJNS4_10UnderscoreESY_SY_EEEEENS4_13SM90_TMA_LOADENS4_14ComposedLayoutINS4_7SwizzleILi1ELi4ELi3EEENS4_18smem_ptr_flag_bitsILi8EEENSU_INS5_IJNSA_ILi8EEESI_EEENS5_IJSI_SC_EEEEEEEvNS4_8identityENS4_23SM90_TMA_LOAD_MULTICASTES1B_vS1C_EENS_8epilogue10collective6detail29Sm90TmaWarpSpecializedAdapterINS1G_15DefaultEpilogueISK_SL_SL_NS1F_6thread17LinearCombinationISK_Li1EffLNS1K_9ScaleType4KindE0ELNS_15FloatRoundStyleE2ESK_EENS1_15EpilogueDefaultEEEEEvvEEEEvNT_6ParamsE,"",@"SHT_CUDA_INFO"
	.sectionflags	@""
	.align	4


	//----- nvinfo : EIATTR_CUDA_API_VERSION
	.align		4
        /*0000*/ 	.byte	0x04, 0x37
        /*0002*/ 	.short	(.L_18 - .L_17)
.L_17:
        /*0004*/ 	.word	0x00000082


	//----- nvinfo : EIATTR_KPARAM_INFO
	.align		4
.L_18:
        /*0008*/ 	.byte	0x04, 0x17
        /*000a*/ 	.short	(.L_20 - .L_19)
.L_19:
        /*000c*/ 	.word	0x00000000
        /*0010*/ 	.short	0x0000
        /*0012*/ 	.short	0x0070
        /*0014*/ 	.byte	0x00, 0xf0, 0x01, 0x10


	//----- nvinfo : EIATTR_SPARSE_MMA_MASK
	.align		4
.L_20:
        /*0018*/ 	.byte	0x03, 0x50
        /*001a*/ 	.short	0x0000


	//----- nvinfo : EIATTR_MAXREG_COUNT
	.align		4
        /*001c*/ 	.byte	0x03, 0x1b
        /*001e*/ 	.short	0x00a8


	//----- nvinfo : EIATTR_NUM_BARRIERS
	.align		4
        /*0020*/ 	.byte	0x02, 0x4c
        /*0022*/ 	.byte	0x01
	.zero		1


	//----- nvinfo : EIATTR_MERCURY_ISA_VERSION
	.align		4
        /*0024*/ 	.byte	0x03, 0x5f
        /*0026*/ 	.short	0x0101


	//----- nvinfo : EIATTR_INT_WARP_WIDE_INSTR_OFFSETS
	.align		4
        /*0028*/ 	.byte	0x04, 0x31
        /*002a*/ 	.short	(.L_22 - .L_21)


	//   ....[0]....
.L_21:
        /*002c*/ 	.word	0x00000790


	//   ....[1]....
        /*0030*/ 	.word	0x000007c0


	//   ....[2]....
        /*0034*/ 	.word	0x00000960


	//----- nvinfo : EIATTR_COOP_GROUP_MASK_REGIDS
	.align		4
.L_22:
        /*0038*/ 	.byte	0x04, 0x29
        /*003a*/ 	.short	(.L_24 - .L_23)


	//   ....[0]....
.L_23:
        /*003c*/ 	.word	0xffffffff


	//   ....[1]....
        /*0040*/ 	.word	0xffffffff


	//   ....[2]....
        /*0044*/ 	.word	0xffffffff


	//   ....[3]....
        /*0048*/ 	.word	0xffffffff


	//   ....[4]....
        /*004c*/ 	.word	0xffffffff


	//   ....[5]....
        /*0050*/ 	.word	0xffffffff


	//----- nvinfo : EIATTR_COOP_GROUP_INSTR_OFFSETS
	.align		4
.L_24:
        /*0054*/ 	.byte	0x04, 0x28
        /*0056*/ 	.short	(.L_26 - .L_25)


	//   ....[0]....
.L_25:
        /*0058*/ 	.word	0x00000060


	//   ....[1]....
        /*005c*/ 	.word	0x00000070


	//   ....[2]....
        /*0060*/ 	.word	0x00000130


	//   ....[3]....
        /*0064*/ 	.word	0x000005c0


	//   ....[4]....
        /*0068*/ 	.word	0x00000ae0


	//   ....[5]....
        /*006c*/ 	.word	0x00001550


	//----- nvinfo : EIATTR_REG_RECONFIG
	.align		4
.L_26:
        /*0070*/ 	.byte	0x01, 0x54
	.zero		2


	//----- nvinfo : EIATTR_MBARRIER_INSTR_OFFSETS
	.align		4
        /*0074*/ 	.byte	0x04, 0x39
        /*0076*/ 	.short	(.L_28 - .L_27)


	//   ....[0]....
.L_27:
        /*0078*/ 	.word	0x00000250
        /*007c*/ 	.word	0x000000ff
        /*0080*/ 	.word	0x00000000
        /*0084*/ 	.short	0x0100
        /*0086*/ 	.byte	0x08
	.zero		1


	//   ....[1]....
        /*0088*/ 	.word	0x00000260
        /*008c*/ 	.word	0x000000ff
        /*0090*/ 	.word	0x000000d0
        /*0094*/ 	.short	0x0100
        /*0096*/ 	.byte	0x08
	.zero		1


	//   ....[2]....
        /*0098*/ 	.word	0x00000270
        /*009c*/ 	.word	0x000000ff
        /*00a0*/ 	.word	0x00000008
        /*00a4*/ 	.short	0x0100
        /*00a6*/ 	.byte	0x08
	.zero		1


	//   ....[3]....
        /*00a8*/ 	.word	0x00000280
        /*00ac*/ 	.word	0x000000ff
        /*00b0*/ 	.word	0x000000d8
        /*00b4*/ 	.short	0x0100
        /*00b6*/ 	.byte	0x08
	.zero		1


	//   ....[4]....
        /*00b8*/ 	.word	0x00000290
        /*00bc*/ 	.word	0x000000ff
        /*00c0*/ 	.word	0x00000010
        /*00c4*/ 	.short	0x0100
        /*00c6*/ 	.byte	0x08
	.zero		1


	//   ....[5]....
        /*00c8*/ 	.word	0x000002a0
        /*00cc*/ 	.word	0x000000ff
        /*00d0*/ 	.word	0x000000e0
        /*00d4*/ 	.short	0x0100
        /*00d6*/ 	.byte	0x08
	.zero		1


	//   ....[6]....
        /*00d8*/ 	.word	0x000002b0
        /*00dc*/ 	.word	0x000000ff
        /*00e0*/ 	.word	0x00000018
        /*00e4*/ 	.short	0x0100
        /*00e6*/ 	.byte	0x08
	.zero		1


	//   ....[7]....
        /*00e8*/ 	.word	0x000002c0
        /*00ec*/ 	.word	0x000000ff
        /*00f0*/ 	.word	0x000000e8
        /*00f4*/ 	.short	0x0100
        /*00f6*/ 	.byte	0x08
	.zero		1


	//   ....[8]....
        /*00f8*/ 	.word	0x000002d0
        /*00fc*/ 	.word	0x000000ff
        /*0100*/ 	.word	0x00000020
        /*0104*/ 	.short	0x0100
        /*0106*/ 	.byte	0x08
	.zero		1


	//   ....[9]....
        /*0108*/ 	.word	0x000002e0
        /*010c*/ 	.word	0x000000ff
        /*0110*/ 	.word	0x000000f0
        /*0114*/ 	.short	0x0100
        /*0116*/ 	.byte	0x08
	.zero		1


	//   ....[10]....
        /*0118*/ 	.word	0x000002f0
        /*011c*/ 	.word	0x000000ff
        /*0120*/ 	.word	0x00000028
        /*0124*/ 	.short	0x0100
        /*0126*/ 	.byte	0x08
	.zero		1


	//   ....[11]....
        /*0128*/ 	.word	0x00000300
        /*012c*/ 	.word	0x000000ff
        /*0130*/ 	.word	0x000000f8
        /*0134*/ 	.short	0x0100
        /*0136*/ 	.byte	0x08
	.zero		1


	//   ....[12]....
        /*0138*/ 	.word	0x00000310
        /*013c*/ 	.word	0x000000ff
        /*0140*/ 	.word	0x00000030
        /*0144*/ 	.short	0x0100
        /*0146*/ 	.byte	0x08
	.zero		1


	//   ....[13]....
        /*0148*/ 	.word	0x00000320
        /*014c*/ 	.word	0x000000ff
        /*0150*/ 	.word	0x00000100
        /*0154*/ 	.short	0x0100
        /*0156*/ 	.byte	0x08
	.zero		1


	//   ....[14]....
        /*0158*/ 	.word	0x00000330
        /*015c*/ 	.word	0x000000ff
        /*0160*/ 	.word	0x00000038
        /*0164*/ 	.short	0x0100
        /*0166*/ 	.byte	0x08
	.zero		1


	//   ....[15]....
        /*0168*/ 	.word	0x00000340
        /*016c*/ 	.word	0x000000ff
        /*0170*/ 	.word	0x00000108
        /*0174*/ 	.short	0x0100
        /*0176*/ 	.byte	0x08
	.zero		1


	//   ....[16]....
        /*0178*/ 	.word	0x00000350
        /*017c*/ 	.word	0x000000ff
        /*0180*/ 	.word	0x00000040
        /*0184*/ 	.short	0x0100
        /*0186*/ 	.byte	0x08
	.zero		1


	//   ....[17]....
        /*0188*/ 	.word	0x00000360
        /*018c*/ 	.word	0x000000ff
        /*0190*/ 	.word	0x00000110
        /*0194*/ 	.short	0x0100
        /*0196*/ 	.byte	0x08
	.zero		1


	//   ....[18]....
        /*0198*/ 	.word	0x00000370
        /*019c*/ 	.word	0x000000ff
        /*01a0*/ 	.word	0x00000048
        /*01a4*/ 	.short	0x0100
        /*01a6*/ 	.byte	0x08
	.zero		1


	//   ....[19]....
        /*01a8*/ 	.word	0x00000380
        /*01ac*/ 	.word	0x000000ff
        /*01b0*/ 	.word	0x00000118
        /*01b4*/ 	.short	0x0100
        /*01b6*/ 	.byte	0x08
	.zero		1


	//   ....[20]....
        /*01b8*/ 	.word	0x00000390
        /*01bc*/ 	.word	0x000000ff
        /*01c0*/ 	.word	0x00000050
        /*01c4*/ 	.short	0x0100
        /*01c6*/ 	.byte	0x08
	.zero		1


	//   ....[21]....
        /*01c8*/ 	.word	0x000003a0
        /*01cc*/ 	.word	0x000000ff
        /*01d0*/ 	.word	0x00000120
        /*01d4*/ 	.short	0x0100
        /*01d6*/ 	.byte	0x08
	.zero		1


	//   ....[22]....
        /*01d8*/ 	.word	0x000003b0
        /*01dc*/ 	.word	0x000000ff
        /*01e0*/ 	.word	0x00000058
        /*01e4*/ 	.short	0x0100
        /*01e6*/ 	.byte	0x08
	.zero		1


	//   ....[23]....
        /*01e8*/ 	.word	0x000003c0
        /*01ec*/ 	.word	0x000000ff
        /*01f0*/ 	.word	0x00000128
        /*01f4*/ 	.short	0x0100
        /*01f6*/ 	.byte	0x08
	.zero		1


	//   ....[24]....
        /*01f8*/ 	.word	0x000003d0
        /*01fc*/ 	.word	0x000000ff
        /*0200*/ 	.word	0x00000060
        /*0204*/ 	.short	0x0100
        /*0206*/ 	.byte	0x08
	.zero		1


	//   ....[25]....
        /*0208*/ 	.word	0x000003e0
        /*020c*/ 	.word	0x000000ff
        /*0210*/ 	.word	0x00000130
        /*0214*/ 	.short	0x0100
        /*0216*/ 	.byte	0x08
	.zero		1


	//   ....[26]....
        /*0218*/ 	.word	0x000003f0
        /*021c*/ 	.word	0x000000ff
        /*0220*/ 	.word	0x00000068
        /*0224*/ 	.short	0x0100
        /*0226*/ 	.byte	0x08
	.zero		1


	//   ....[27]....
        /*0228*/ 	.word	0x00000400
        /*022c*/ 	.word	0x000000ff
        /*0230*/ 	.word	0x00000138
        /*0234*/ 	.short	0x0100
        /*0236*/ 	.byte	0x08
	.zero		1


	//   ....[28]....
        /*0238*/ 	.word	0x00000410
        /*023c*/ 	.word	0x000000ff
        /*0240*/ 	.word	0x00000070
        /*0244*/ 	.short	0x0100
        /*0246*/ 	.byte	0x08
	.zero		1


	//   ....[29]....
        /*0248*/ 	.word	0x00000420
        /*024c*/ 	.word	0x000000ff
        /*0250*/ 	.word	0x00000140
        /*0254*/ 	.short	0x0100
        /*0256*/ 	.byte	0x08
	.zero		1


	//   ....[30]....
        /*0258*/ 	.word	0x00000430
        /*025c*/ 	.word	0x000000ff
        /*0260*/ 	.word	0x00000078
        /*0264*/ 	.short	0x0100
        /*0266*/ 	.byte	0x08
	.zero		1


	//   ....[31]....
        /*0268*/ 	.word	0x00000440
        /*026c*/ 	.word	0x000000ff
        /*0270*/ 	.word	0x00000148
        /*0274*/ 	.short	0x0100
        /*0276*/ 	.byte	0x08
	.zero		1


	//   ....[32]....
        /*0278*/ 	.word	0x00000450
        /*027c*/ 	.word	0x000000ff
        /*0280*/ 	.word	0x00000080
        /*0284*/ 	.short	0x0100
        /*0286*/ 	.byte	0x08
	.zero		1


	//   ....[33]....
        /*0288*/ 	.word	0x00000460
        /*028c*/ 	.word	0x000000ff
        /*0290*/ 	.word	0x00000150
        /*0294*/ 	.short	0x0100
        /*0296*/ 	.byte	0x08
	.zero		1


	//   ....[34]....
        /*0298*/ 	.word	0x00000470
        /*029c*/ 	.word	0x000000ff
        /*02a0*/ 	.word	0x00000088
        /*02a4*/ 	.short	0x0100
        /*02a6*/ 	.byte	0x08
	.zero		1


	//   ....[35]....
        /*02a8*/ 	.word	0x00000480
        /*02ac*/ 	.word	0x000000ff
        /*02b0*/ 	.word	0x00000158
        /*02b4*/ 	.short	0x0100
        /*02b6*/ 	.byte	0x08
	.zero		1


	//   ....[36]....
        /*02b8*/ 	.word	0x00000490
        /*02bc*/ 	.word	0x000000ff
        /*02c0*/ 	.word	0x00000090
        /*02c4*/ 	.short	0x0100
        /*02c6*/ 	.byte	0x08
	.zero		1


	//   ....[37]....
        /*02c8*/ 	.word	0x000004a0
        /*02cc*/ 	.word	0x000000ff
        /*02d0*/ 	.word	0x00000160
        /*02d4*/ 	.short	0x0100
        /*02d6*/ 	.byte	0x08
	.zero		1


	//   ....[38]....
        /*02d8*/ 	.word	0x000004b0
        /*02dc*/ 	.word	0x000000ff
        /*02e0*/ 	.word	0x00000098
        /*02e4*/ 	.short	0x0100
        /*02e6*/ 	.byte	0x08
	.zero		1


	//   ....[39]....
        /*02e8*/ 	.word	0x000004c0
        /*02ec*/ 	.word	0x000000ff
        /*02f0*/ 	.word	0x00000168
        /*02f4*/ 	.short	0x0100
        /*02f6*/ 	.byte	0x08
	.zero		1


	//   ....[40]....
        /*02f8*/ 	.word	0x000004d0
        /*02fc*/ 	.word	0x000000ff
        /*0300*/ 	.word	0x000000a0
        /*0304*/ 	.short	0x0100
        /*0306*/ 	.byte	0x08
	.zero		1


	//   ....[41]....
        /*0308*/ 	.word	0x000004e0
        /*030c*/ 	.word	0x000000ff
        /*0310*/ 	.word	0x00000170
        /*0314*/ 	.short	0x0100
        /*0316*/ 	.byte	0x08
	.zero		1


	//   ....[42]....
        /*0318*/ 	.word	0x000004f0
        /*031c*/ 	.word	0x000000ff
        /*0320*/ 	.word	0x000000a8
        /*0324*/ 	.short	0x0100
        /*0326*/ 	.byte	0x08
	.zero		1


	//   ....[43]....
        /*0328*/ 	.word	0x00000500
        /*032c*/ 	.word	0x000000ff
        /*0330*/ 	.word	0x00000178
        /*0334*/ 	.short	0x0100
        /*0336*/ 	.byte	0x08
	.zero		1


	//   ....[44]....
        /*0338*/ 	.word	0x00000510
        /*033c*/ 	.word	0x000000ff
        /*0340*/ 	.word	0x000000b0
        /*0344*/ 	.short	0x0100
        /*0346*/ 	.byte	0x08
	.zero		1


	//   ....[45]....
        /*0348*/ 	.word	0x00000520
        /*034c*/ 	.word	0x000000ff
        /*0350*/ 	.word	0x00000180
        /*0354*/ 	.short	0x0100
        /*0356*/ 	.byte	0x08
	.zero		1


	//   ....[46]....
        /*0358*/ 	.word	0x00000530
        /*035c*/ 	.word	0x000000ff
        /*0360*/ 	.word	0x000000b8
        /*0364*/ 	.short	0x0100
        /*0366*/ 	.byte	0x08
	.zero		1


	//   ....[47]....
        /*0368*/ 	.word	0x00000540
        /*036c*/ 	.word	0x000000ff
        /*0370*/ 	.word	0x00000188
        /*0374*/ 	.short	0x0100
        /*0376*/ 	.byte	0x08
	.zero		1


	//   ....[48]....
        /*0378*/ 	.word	0x00000550
        /*037c*/ 	.word	0x000000ff
        /*0380*/ 	.word	0x000000c0
        /*0384*/ 	.short	0x0100
        /*0386*/ 	.byte	0x08
	.zero		1


	//   ....[49]....
        /*0388*/ 	.word	0x00000560
        /*038c*/ 	.word	0x000000ff
        /*0390*/ 	.word	0x00000190
        /*0394*/ 	.short	0x0100
        /*0396*/ 	.byte	0x08
	.zero		1


	//   ....[50]....
        /*0398*/ 	.word	0x00000570
        /*039c*/ 	.word	0x000000ff
        /*03a0*/ 	.word	0x000000c8
        /*03a4*/ 	.short	0x0100
        /*03a6*/ 	.byte	0x08
	.zero		1


	//   ....[51]....
        /*03a8*/ 	.word	0x00000580
        /*03ac*/ 	.word	0x000000ff
        /*03b0*/ 	.word	0x00000198
        /*03b4*/ 	.short	0x0100
        /*03b6*/ 	.byte	0x08
	.zero		1


	//   ....[52]....
        /*03b8*/ 	.word	0x000009f0
        /*03bc*/ 	.word	0x000000ff
        /*03c0*/ 	.word	0x000001b0
        /*03c4*/ 	.short	0x0100
        /*03c6*/ 	.byte	0x06
	.zero		1


	//   ....[53]....
        /*03c8*/ 	.word	0x00000a80
        /*03cc*/ 	.word	0x000000ff
        /*03d0*/ 	.word	0x000001b8
        /*03d4*/ 	.short	0x0100
        /*03d6*/ 	.byte	0x06
	.zero		1


	//   ....[54]....
        /*03d8*/ 	.word	0x00001790
        /*03dc*/ 	.word	0x000000ff
        /*03e0*/ 	.word	0x00000000
        /*03e4*/ 	.short	0x010a
        /*03e6*/ 	.byte	0x06
	.zero		1


	//   ....[55]....
        /*03e8*/ 	.word	0x000017d0
        /*03ec*/ 	.word	0x000000ff
        /*03f0*/ 	.word	0x00000000
        /*03f4*/ 	.short	0x010a
        /*03f6*/ 	.byte	0x06
	.zero		1


	//   ....[56]....
        /*03f8*/ 	.word	0x00001c80
        /*03fc*/ 	.word	0x000000ff
        /*0400*/ 	.word	0x00000000
        /*0404*/ 	.short	0x010a
        /*0406*/ 	.byte	0x0c
	.zero		1


	//   ....[57]....
        /*0408*/ 	.word	0x00001cc0
        /*040c*/ 	.word	0x000000ff
        /*0410*/ 	.word	0x00000000
        /*0414*/ 	.short	0x010a
        /*0416*/ 	.byte	0x0c
	.zero		1


	//   ....[58]....
        /*0418*/ 	.word	0x00001fe0
        /*041c*/ 	.word	0x0000000a
        /*0420*/ 	.word	0x00000000
        /*0424*/ 	.short	0x0101
        /*0426*/ 	.byte	0x3f
	.zero		1


	//   ....[59]....
        /*0428*/ 	.word	0x00002380
        /*042c*/ 	.word	0x00000004
        /*0430*/ 	.word	0x00000000
        /*0434*/ 	.short	0x0101
        /*0436*/ 	.byte	0x3f
	.zero		1


	//   ....[60]....
        /*0438*/ 	.word	0x00004b30
        /*043c*/ 	.word	0x00000015
        /*0440*/ 	.word	0x000000d0
        /*0444*/ 	.short	0x010a
        /*0446*/ 	.byte	0x3f
	.zero		1


	//   ....[61]....
        /*0448*/ 	.word	0x00004ec0
        /*044c*/ 	.word	0x00000004
        /*0450*/ 	.word	0x000001b8
        /*0454*/ 	.short	0x0101
        /*0456*/ 	.byte	0x3f
	.zero		1


	//   ....[62]....
        /*0458*/ 	.word	0x00005610
        /*045c*/ 	.word	0x00000006
        /*0460*/ 	.word	0x00000000
        /*0464*/ 	.short	0x010a
        /*0466*/ 	.byte	0x3f
	.zero		1


	//   ....[63]....
        /*0468*/ 	.word	0x00005690
        /*046c*/ 	.word	0x00000007
        /*0470*/ 	.word	0x00000000
        /*0474*/ 	.short	0x010a
        /*0476*/ 	.byte	0x3f
	.zero		1


	//   ....[64]....
        /*0478*/ 	.word	0x00005720
        /*047c*/ 	.word	0x00000006
        /*0480*/ 	.word	0x00000000
        /*0484*/ 	.short	0x010a
        /*0486*/ 	.byte	0x3f
	.zero		1


	//   ....[65]....
        /*0488*/ 	.word	0x000057b0
        /*048c*/ 	.word	0x00000009
        /*0490*/ 	.word	0x00000000
        /*0494*/ 	.short	0x010a
        /*0496*/ 	.byte	0x3f
	.zero		1


	//   ....[66]....
        /*0498*/ 	.word	0x00005840
        /*049c*/ 	.word	0x00000006
        /*04a0*/ 	.word	0x00000000
        /*04a4*/ 	.short	0x010a
        /*04a6*/ 	.byte	0x3f
	.zero		1


	//   ....[67]....
        /*04a8*/ 	.word	0x000058d0
        /*04ac*/ 	.word	0x00000009
        /*04b0*/ 	.word	0x00000000
        /*04b4*/ 	.short	0x010a
        /*04b6*/ 	.byte	0x3f
	.zero		1


	//   ....[68]....
        /*04b8*/ 	.word	0x00005960
        /*04bc*/ 	.word	0x00000006
        /*04c0*/ 	.word	0x00000000
        /*04c4*/ 	.short	0x010a
        /*04c6*/ 	.byte	0x3f
	.zero		1


	//   ....[69]....
        /*04c8*/ 	.word	0x000059f0
        /*04cc*/ 	.word	0x00000009
        /*04d0*/ 	.word	0x00000000
        /*04d4*/ 	.short	0x010a
        /*04d6*/ 	.byte	0x3f
	.zero		1


	//   ....[70]....
        /*04d8*/ 	.word	0x00005a80
        /*04dc*/ 	.word	0x00000006
        /*04e0*/ 	.word	0x00000000
        /*04e4*/ 	.short	0x010a
        /*04e6*/ 	.byte	0x3f
	.zero		1


	//   ....[71]....
        /*04e8*/ 	.word	0x00005b10
        /*04ec*/ 	.word	0x00000009
        /*04f0*/ 	.word	0x00000000
        /*04f4*/ 	.short	0x010a
        /*04f6*/ 	.byte	0x3f
	.zero		1


	//   ....[72]....
        /*04f8*/ 	.word	0x00005ba0
        /*04fc*/ 	.word	0x00000006
        /*0500*/ 	.word	0x00000000
        /*0504*/ 	.short	0x010a
        /*0506*/ 	.byte	0x3f
	.zero		1


	//   ....[73]....
        /*0508*/ 	.word	0x00005c30
        /*050c*/ 	.word	0x00000009
        /*0510*/ 	.word	0x00000000
        /*0514*/ 	.short	0x010a
        /*0516*/ 	.byte	0x3f
	.zero		1


	//   ....[74]....
        /*0518*/ 	.word	0x00005cc0
        /*051c*/ 	.word	0x00000006
        /*0520*/ 	.word	0x00000000
        /*0524*/ 	.short	0x010a
        /*0526*/ 	.byte	0x3f
	.zero		1


	//   ....[75]....
        /*0528*/ 	.word	0x00005d50
        /*052c*/ 	.word	0x00000009
        /*0530*/ 	.word	0x00000000
        /*0534*/ 	.short	0x010a
        /*0536*/ 	.byte	0x3f
	.zero		1


	//   ....[76]....
        /*0538*/ 	.word	0x00005de0
        /*053c*/ 	.word	0x00000006
        /*0540*/ 	.word	0x00000000
        /*0544*/ 	.short	0x010a
        /*0546*/ 	.byte	0x3f
	.zero		1


	//   ....[77]....
        /*0548*/ 	.word	0x00005e70
        /*054c*/ 	.word	0x00000009
        /*0550*/ 	.word	0x00000000
        /*0554*/ 	.short	0x010a
        /*0556*/ 	.byte	0x3f
	.zero		1


	//   ....[78]....
        /*0558*/ 	.word	0x00005f00
        /*055c*/ 	.word	0x00000006
        /*0560*/ 	.word	0x00000000
        /*0564*/ 	.short	0x010a
        /*0566*/ 	.byte	0x3f
	.zero		1


	//   ....[79]....
        /*0568*/ 	.word	0x00005f90
        /*056c*/ 	.word	0x00000009
        /*0570*/ 	.word	0x00000000
        /*0574*/ 	.short	0x010a
        /*0576*/ 	.byte	0x3f
	.zero		1


	//   ....[80]....
        /*0578*/ 	.word	0x00006020
        /*057c*/ 	.word	0x00000006
        /*0580*/ 	.word	0x00000000
        /*0584*/ 	.short	0x010a
        /*0586*/ 	.byte	0x3f
	.zero		1


	//   ....[81]....
        /*0588*/ 	.word	0x000060b0
        /*058c*/ 	.word	0x00000009
        /*0590*/ 	.word	0x00000000
        /*0594*/ 	.short	0x010a
        /*0596*/ 	.byte	0x3f
	.zero		1


	//   ....[82]....
        /*0598*/ 	.word	0x00006140
        /*059c*/ 	.word	0x00000006
        /*05a0*/ 	.word	0x00000000
        /*05a4*/ 	.short	0x010a
        /*05a6*/ 	.byte	0x3f
	.zero		1


	//   ....[83]....
        /*05a8*/ 	.word	0x000061d0
        /*05ac*/ 	.word	0x00000009
        /*05b0*/ 	.word	0x00000000
        /*05b4*/ 	.short	0x010a
        /*05b6*/ 	.byte	0x3f
	.zero		1


	//   ....[84]....
        /*05b8*/ 	.word	0x00006260
        /*05bc*/ 	.word	0x00000006
        /*05c0*/ 	.word	0x00000000
        /*05c4*/ 	.short	0x010a
        /*05c6*/ 	.byte	0x3f
	.zero		1


	//   ....[85]....
        /*05c8*/ 	.word	0x000062f0
        /*05cc*/ 	.word	0x00000009
        /*05d0*/ 	.word	0x00000000
        /*05d4*/ 	.short	0x010a
        /*05d6*/ 	.byte	0x3f
	.zero		1


	//   ....[86]....
        /*05d8*/ 	.word	0x00006380
        /*05dc*/ 	.word	0x00000006
        /*05e0*/ 	.word	0x00000000
        /*05e4*/ 	.short	0x010a
        /*05e6*/ 	.byte	0x3f
	.zero		1


	//   ....[87]....
        /*05e8*/ 	.word	0x00006410
        /*05ec*/ 	.word	0x00000003
        /*05f0*/ 	.word	0x00000000
        /*05f4*/ 	.short	0x010a
        /*05f6*/ 	.byte	0x3f
	.zero		1


	//   ....[88]....
        /*05f8*/ 	.word	0x00006480
        /*05fc*/ 	.word	0x00000005
        /*0600*/ 	.word	0x00000000
        /*0604*/ 	.short	0x010a
        /*0606*/ 	.byte	0x3f
	.zero		1


	//   ....[89]....
        /*0608*/ 	.word	0x000064e0
        /*060c*/ 	.word	0x0000000b
        /*0610*/ 	.word	0x00000000
        /*0614*/ 	.short	0x010a
        /*0616*/ 	.byte	0x3f
	.zero		1


	//   ....[90]....
        /*0618*/ 	.word	0x000065b0
        /*061c*/ 	.word	0x00000015
        /*0620*/ 	.word	0x000000d0
        /*0624*/ 	.short	0x010a
        /*0626*/ 	.byte	0x3f
	.zero		1


	//   ....[91]....
        /*0628*/ 	.word	0x00006680
        /*062c*/ 	.word	0x00000006
        /*0630*/ 	.word	0x00000000
        /*0634*/ 	.short	0x010a
        /*0636*/ 	.byte	0x3f
	.zero		1


	//   ....[92]....
        /*0638*/ 	.word	0x000066d0
        /*063c*/ 	.word	0x00000007
        /*0640*/ 	.word	0x00000000
        /*0644*/ 	.short	0x010a
        /*0646*/ 	.byte	0x3f
	.zero		1


	//   ....[93]....
        /*0648*/ 	.word	0x00006720
        /*064c*/ 	.word	0x00000006
        /*0650*/ 	.word	0x00000000
        /*0654*/ 	.short	0x010a
        /*0656*/ 	.byte	0x3f
	.zero		1


	//   ....[94]....
        /*0658*/ 	.word	0x00006770
        /*065c*/ 	.word	0x00000009
        /*0660*/ 	.word	0x00000000
        /*0664*/ 	.short	0x010a
        /*0666*/ 	.byte	0x3f
	.zero		1


	//   ....[95]....
        /*0668*/ 	.word	0x000067c0
        /*066c*/ 	.word	0x00000006
        /*0670*/ 	.word	0x00000000
        /*0674*/ 	.short	0x010a
        /*0676*/ 	.byte	0x3f
	.zero		1


	//   ....[96]....
        /*0678*/ 	.word	0x00006810
        /*067c*/ 	.word	0x00000009
        /*0680*/ 	.word	0x00000000
        /*0684*/ 	.short	0x010a
        /*0686*/ 	.byte	0x3f
	.zero		1


	//   ....[97]....
        /*0688*/ 	.word	0x00006860
        /*068c*/ 	.word	0x00000006
        /*0690*/ 	.word	0x00000000
        /*0694*/ 	.short	0x010a
        /*0696*/ 	.byte	0x3f
	.zero		1


	//   ....[98]....
        /*0698*/ 	.word	0x000068b0
        /*069c*/ 	.word	0x00000009
        /*06a0*/ 	.word	0x00000000
        /*06a4*/ 	.short	0x010a
        /*06a6*/ 	.byte	0x3f
	.zero		1


	//   ....[99]....
        /*06a8*/ 	.word	0x00006900
        /*06ac*/ 	.word	0x00000006
        /*06b0*/ 	.word	0x00000000
        /*06b4*/ 	.short	0x010a
        /*06b6*/ 	.byte	0x3f
	.zero		1


	//   ....[100]....
        /*06b8*/ 	.word	0x00006950
        /*06bc*/ 	.word	0x00000009
        /*06c0*/ 	.word	0x00000000
        /*06c4*/ 	.short	0x010a
        /*06c6*/ 	.byte	0x3f
	.zero		1


	//   ....[101]....
        /*06c8*/ 	.word	0x000069a0
        /*06cc*/ 	.word	0x00000006
        /*06d0*/ 	.word	0x00000000
        /*06d4*/ 	.short	0x010a
        /*06d6*/ 	.byte	0x3f
	.zero		1


	//   ....[102]....
        /*06d8*/ 	.word	0x000069f0
        /*06dc*/ 	.word	0x00000009
        /*06e0*/ 	.word	0x00000000
        /*06e4*/ 	.short	0x010a
        /*06e6*/ 	.byte	0x3f
	.zero		1


	//   ....[103]....
        /*06e8*/ 	.word	0x00006a40
        /*06ec*/ 	.word	0x00000006
        /*06f0*/ 	.word	0x00000000
        /*06f4*/ 	.short	0x010a
        /*06f6*/ 	.byte	0x3f
	.zero		1


	//   ....[104]....
        /*06f8*/ 	.word	0x00006a90
        /*06fc*/ 	.word	0x00000009
        /*0700*/ 	.word	0x00000000
        /*0704*/ 	.short	0x010a
        /*0706*/ 	.byte	0x3f
	.zero		1


	//   ....[105]....
        /*0708*/ 	.word	0x00006ae0
        /*070c*/ 	.word	0x00000006
        /*0710*/ 	.word	0x00000000
        /*0714*/ 	.short	0x010a
        /*0716*/ 	.byte	0x3f
	.zero		1


	//   ....[106]....
        /*0718*/ 	.word	0x00006b30
        /*071c*/ 	.word	0x00000009
        /*0720*/ 	.word	0x00000000
        /*0724*/ 	.short	0x010a
        /*0726*/ 	.byte	0x3f
	.zero		1


	//   ....[107]....
        /*0728*/ 	.word	0x00006b80
        /*072c*/ 	.word	0x00000006
        /*0730*/ 	.word	0x00000000
        /*0734*/ 	.short	0x010a
        /*0736*/ 	.byte	0x3f
	.zero		1


	//   ....[108]....
        /*0738*/ 	.word	0x00006bd0
        /*073c*/ 	.word	0x00000009
        /*0740*/ 	.word	0x00000000
        /*0744*/ 	.short	0x010a
        /*0746*/ 	.byte	0x3f
	.zero		1


	//   ....[109]....
        /*0748*/ 	.word	0x00006c20
        /*074c*/ 	.word	0x00000006
        /*0750*/ 	.word	0x00000000
        /*0754*/ 	.short	0x010a
        /*0756*/ 	.byte	0x3f
	.zero		1


	//   ....[110]....
        /*0758*/ 	.word	0x00006c70
        /*075c*/ 	.word	0x00000009
        /*0760*/ 	.word	0x00000000
        /*0764*/ 	.short	0x010a
        /*0766*/ 	.byte	0x3f
	.zero		1


	//   ....[111]....
        /*0768*/ 	.word	0x00006cc0
        /*076c*/ 	.word	0x00000006
        /*0770*/ 	.word	0x00000000
        /*0774*/ 	.short	0x010a
        /*0776*/ 	.byte	0x3f
	.zero		1


	//   ....[112]....
        /*0778*/ 	.word	0x00006d10
        /*077c*/ 	.word	0x00000009
        /*0780*/ 	.word	0x00000000
        /*0784*/ 	.short	0x010a
        /*0786*/ 	.byte	0x3f
	.zero		1


	//   ....[113]....
        /*0788*/ 	.word	0x00006d60
        /*078c*/ 	.word	0x00000006
        /*0790*/ 	.word	0x00000000
        /*0794*/ 	.short	0x010a
        /*0796*/ 	.byte	0x3f
	.zero		1


	//   ....[114]....
        /*0798*/ 	.word	0x00006db0
        /*079c*/ 	.word	0x00000009
        /*07a0*/ 	.word	0x00000000
        /*07a4*/ 	.short	0x010a
        /*07a6*/ 	.byte	0x3f
	.zero		1


	//   ....[115]....
        /*07a8*/ 	.word	0x00006e00
        /*07ac*/ 	.word	0x00000006
        /*07b0*/ 	.word	0x00000000
        /*07b4*/ 	.short	0x010a
        /*07b6*/ 	.byte	0x3f
	.zero		1


	//----- nvinfo : EIATTR_NUM_MBARRIERS
	.align		4
.L_28:
        /*07b8*/ 	.byte	0x03, 0x38
        /*07ba*/ 	.short	0x0036


	//----- nvinfo : EIATTR_EXIT_INSTR_OFFSETS
	.align		4
        /*07bc*/ 	.byte	0x04, 0x1c
        /*07be*/ 	.short	(.L_30 - .L_29)


	//   ....[0]....
.L_29:
        /*07c0*/ 	.word	0x00000c40


	//   ....[1]....
        /*07c4*/ 	.word	0x00001420


	//   ....[2]....
        /*07c8*/ 	.word	0x00004240


	//   ....[3]....
        /*07cc*/ 	.word	0x000047a0


	//   ....[4]....
        /*07d0*/ 	.word	0x00006460


	//----- nvinfo : EIATTR_MAX_THREADS
	.align		4
.L_30:
        /*07d4*/ 	.byte	0x04, 0x05
        /*07d6*/ 	.short	(.L_32 - .L_31)
.L_31:
        /*07d8*/ 	.word	0x00000180
        /*07dc*/ 	.word	0x00000001
        /*07e0*/ 	.word	0x00000001


	//----- nvinfo : EIATTR_CRS_STACK_SIZE
	.align		4
.L_32:
        /*07e4*/ 	.byte	0x04, 0x1e
        /*07e6*/ 	.short	(.L_34 - .L_33)
.L_33:
        /*07e8*/ 	.word	0x00000000


	//----- nvinfo : EIATTR_CBANK_PARAM_SIZE
	.align		4
.L_34:
        /*07ec*/ 	.byte	0x03, 0x19
        /*07ee*/ 	.short	0x0470


	//----- nvinfo : EIATTR_PARAM_CBANK
	.align		4
        /*07f0*/ 	.byte	0x04, 0x0a
        /*07f2*/ 	.short	(.L_36 - .L_35)
	.align		4
.L_35:
        /*07f4*/ 	.word	index@(.nv.constant0._ZN7cutlass13device_kernelINS_4gemm6kernel13GemmUniversalIN4cute5tupleIJiiiiEEENS1_10collective13CollectiveMmaINS1_37MainloopSm90TmaGmmaWarpSpecializedFP8ILi26ENS5_IJNS4_1CILi2EEENSA_ILi1EEESC_EEENS1_35KernelTmaWarpSpecializedCooperativeEEENS5_IJNSA_ILi256EEENSA_ILi16EEENSA_ILi32EEEEEENS_12float_e4m3_tENS5_IJlSC_lEEESK_SL_NS4_8TiledMMAINS4_8MMA_AtomIJNS4_4SM904GMMA30MMA_64x16x32_F32E4M3E4M3_SS_TNILNSP_7ScaleInE1ELSR_1EEEEEENS4_6LayoutISD_NS5_IJSC_NSA_ILi0EEESV_EEEEENS5_IJNS4_10UnderscoreESY_SY_EEEEENS4_13SM90_TMA_LOADENS4_14ComposedLayoutINS4_7SwizzleILi1ELi4ELi3EEENS4_18smem_ptr_flag_bitsILi8EEENSU_INS5_IJNSA_ILi8EEESI_EEENS5_IJSI_SC_EEEEEEEvNS4_8identityENS4_23SM90_TMA_LOAD_MULTICASTES1B_vS1C_EENS_8epilogue10collective6detail29Sm90TmaWarpSpecializedAdapterINS1G_15DefaultEpilogueISK_SL_SL_NS1F_6thread17LinearCombinationISK_Li1EffLNS1K_9ScaleType4KindE0ELNS_15FloatRoundStyleE2ESK_EENS1_15EpilogueDefaultEEEEEvvEEEEvNT_6ParamsE)
        /*07f8*/ 	.short	0x0210
        /*07fa*/ 	.short	0x0470


	//----- nvinfo : EIATTR_SW_WAR
	.align		4
.L_36:
        /*07fc*/ 	.byte	0x04, 0x36
        /*07fe*/ 	.short	(.L_38 - .L_37)
.L_37:
        /*0800*/ 	.word	0x00000008
.L_38:


//--------------------- .nv.callgraph             --------------------------
	.section	.nv.callgraph,"",@"SHT_CUDA_CALLGRAPH"
	.align	4
	.sectionentsize	8
	.align		4
        /*0000*/ 	.word	0x00000000
	.align		4
        /*0004*/ 	.word	0xffffffff
	.align		4
        /*0008*/ 	.word	0x00000000
	.align		4
        /*000c*/ 	.word	0xfffffffe
	.align		4
        /*0010*/ 	.word	0x00000000
	.align		4
        /*0014*/ 	.word	0xfffffffd
	.align		4
        /*0018*/ 	.word	0x00000000
	.align		4
        /*001c*/ 	.word	0xfffffffc


//--------------------- .nv.constant4             --------------------------
	.section	.nv.constant4,"a",@progbits
	.align	8
	.align		8
.nv.constant4:
        /*0000*/ 	.dword	_ZN40_INTERNAL_f6fe2160_4_k_cu_465473fa_139134cuda3std3__45__cpo5beginE
	.align		8
        /*0008*/ 	.dword	_ZN40_INTERNAL_f6fe2160_4_k_cu_465473fa_139134cuda3std3__45__cpo3endE
	.align		8
        /*0010*/ 	.dword	_ZN40_INTERNAL_f6fe2160_4_k_cu_465473fa_139134cuda3std3__45__cpo6cbeginE
	.align		8
        /*0018*/ 	.dword	_ZN40_INTERNAL_f6fe2160_4_k_cu_465473fa_139134cuda3std3__45__cpo4cendE
	.align		8
        /*0020*/ 	.dword	_ZN40_INTERNAL_f6fe2160_4_k_cu_465473fa_139134cuda3std3__442_GLOBAL__N__f6fe2160_4_k_cu_465473fa_139136ignoreE
	.align		8
        /*0028*/ 	.dword	_ZN40_INTERNAL_f6fe2160_4_k_cu_465473fa_139134cuda3std3__419piecewise_constructE
	.align		8
        /*0030*/ 	.dword	_ZN40_INTERNAL_f6fe2160_4_k_cu_465473fa_139134cuda3std3__48in_placeE
	.align		8
        /*0038*/ 	.dword	_ZN40_INTERNAL_f6fe2160_4_k_cu_465473fa_139134cuda3std6ranges3__45__cpo4swapE
	.align		8
        /*0040*/ 	.dword	_ZN40_INTERNAL_f6fe2160_4_k_cu_465473fa_139134cuda3std6ranges3__45__cpo9iter_moveE
	.align		8
        /*0048*/ 	.dword	_ZN40_INTERNAL_f6fe2160_4_k_cu_465473fa_139134cute7productE
	.align		8
        /*0050*/ 	.dword	_ZN40_INTERNAL_f6fe2160_4_k_cu_465473fa_139134cute1_E


//--------------------- .text._ZN7cutlass13device_kernelINS_4gemm6kernel13GemmUniversalIN4cute5tupleIJiiiiEEENS1_10collective13CollectiveMmaINS1_37MainloopSm90TmaGmmaWarpSpecializedFP8ILi26ENS5_IJNS4_1CILi2EEENSA_ILi1EEESC_EEENS1_35KernelTmaWarpSpecializedCooperativeEEENS5_IJNSA_ILi256EEENSA_ILi16EEENSA_ILi32EEEEEENS_12float_e4m3_tENS5_IJlSC_lEEESK_SL_NS4_8TiledMMAINS4_8MMA_AtomIJNS4_4SM904GMMA30MMA_64x16x32_F32E4M3E4M3_SS_TNILNSP_7ScaleInE1ELSR_1EEEEEENS4_6LayoutISD_NS5_IJSC_NSA_ILi0EEESV_EEEEENS5_IJNS4_10UnderscoreESY_SY_EEEEENS4_13SM90_TMA_LOADENS4_14ComposedLayoutINS4_7SwizzleILi1ELi4ELi3EEENS4_18smem_ptr_flag_bitsILi8EEENSU_INS5_IJNSA_ILi8EEESI_EEENS5_IJSI_SC_EEEEEEEvNS4_8identityENS4_23SM90_TMA_LOAD_MULTICASTES1B_vS1C_EENS_8epilogue10collective6detail29Sm90TmaWarpSpecializedAdapterINS1G_15DefaultEpilogueISK_SL_SL_NS1F_6thread17LinearCombinationISK_Li1EffLNS1K_9ScaleType4KindE0ELNS_15FloatRoundStyleE2ESK_EENS1_15EpilogueDefaultEEEEEvvEEEEvNT_6ParamsE --------------------------
	.section	.text._ZN7cutlass13device_kernelINS_4gemm6kernel13GemmUniversalIN4cute5tupleIJiiiiEEENS1_10collective13CollectiveMmaINS1_37MainloopSm90TmaGmmaWarpSpecializedFP8ILi26ENS5_IJNS4_1CILi2EEENSA_ILi1EEESC_EEENS1_35KernelTmaWarpSpecializedCooperativeEEENS5_IJNSA_ILi256EEENSA_ILi16EEENSA_ILi32EEEEEENS_12float_e4m3_tENS5_IJlSC_lEEESK_SL_NS4_8TiledMMAINS4_8MMA_AtomIJNS4_4SM904GMMA30MMA_64x16x32_F32E4M3E4M3_SS_TNILNSP_7ScaleInE1ELSR_1EEEEEENS4_6LayoutISD_NS5_IJSC_NSA_ILi0EEESV_EEEEENS5_IJNS4_10UnderscoreESY_SY_EEEEENS4_13SM90_TMA_LOADENS4_14ComposedLayoutINS4_7SwizzleILi1ELi4ELi3EEENS4_18smem_ptr_flag_bitsILi8EEENSU_INS5_IJNSA_ILi8EEESI_EEENS5_IJSI_SC_EEEEEEEvNS4_8identityENS4_23SM90_TMA_LOAD_MULTICASTES1B_vS1C_EENS_8epilogue10collective6detail29Sm90TmaWarpSpecializedAdapterINS1G_15DefaultEpilogueISK_SL_SL_NS1F_6thread17LinearCombinationISK_Li1EffLNS1K_9ScaleType4KindE0ELNS_15FloatRoundStyleE2ESK_EENS1_15EpilogueDefaultEEEEEvvEEEEvNT_6ParamsE,"ax",@progbits
	.align	128
.text._ZN7cutlass13device_kernelINS_4gemm6kernel13GemmUniversalIN4cute5tupleIJiiiiEEENS1_10collective13CollectiveMmaINS1_37MainloopSm90TmaGmmaWarpSpecializedFP8ILi26ENS5_IJNS4_1CILi2EEENSA_ILi1EEESC_EEENS1_35KernelTmaWarpSpecializedCooperativeEEENS5_IJNSA_ILi256EEENSA_ILi16EEENSA_ILi32EEEEEENS_12float_e4m3_tENS5_IJlSC_lEEESK_SL_NS4_8TiledMMAINS4_8MMA_AtomIJNS4_4SM904GMMA30MMA_64x16x32_F32E4M3E4M3_SS_TNILNSP_7ScaleInE1ELSR_1EEEEEENS4_6LayoutISD_NS5_IJSC_NSA_ILi0EEESV_EEEEENS5_IJNS4_10UnderscoreESY_SY_EEEEENS4_13SM90_TMA_LOADENS4_14ComposedLayoutINS4_7SwizzleILi1ELi4ELi3EEENS4_18smem_ptr_flag_bitsILi8EEENSU_INS5_IJNSA_ILi8EEESI_EEENS5_IJSI_SC_EEEEEEEvNS4_8identityENS4_23SM90_TMA_LOAD_MULTICASTES1B_vS1C_EENS_8epilogue10collective6detail29Sm90TmaWarpSpecializedAdapterINS1G_15DefaultEpilogueISK_SL_SL_NS1F_6thread17LinearCombinationISK_Li1EffLNS1K_9ScaleType4KindE0ELNS_15FloatRoundStyleE2ESK_EENS1_15EpilogueDefaultEEEEEvvEEEEvNT_6ParamsE:
        .type           _ZN7cutlass13device_kernelINS_4gemm6kernel13GemmUniversalIN4cute5tupleIJiiiiEEENS1_10collective13CollectiveMmaINS1_37MainloopSm90TmaGmmaWarpSpecializedFP8ILi26ENS5_IJNS4_1CILi2EEENSA_ILi1EEESC_EEENS1_35KernelTmaWarpSpecializedCooperativeEEENS5_IJNSA_ILi256EEENSA_ILi16EEENSA_ILi32EEEEEENS_12float_e4m3_tENS5_IJlSC_lEEESK_SL_NS4_8TiledMMAINS4_8MMA_AtomIJNS4_4SM904GMMA30MMA_64x16x32_F32E4M3E4M3_SS_TNILNSP_7ScaleInE1ELSR_1EEEEEENS4_6LayoutISD_NS5_IJSC_NSA_ILi0EEESV_EEEEENS5_IJNS4_10UnderscoreESY_SY_EEEEENS4_13SM90_TMA_LOADENS4_14ComposedLayoutINS4_7SwizzleILi1ELi4ELi3EEENS4_18smem_ptr_flag_bitsILi8EEENSU_INS5_IJNSA_ILi8EEESI_EEENS5_IJSI_SC_EEEEEEEvNS4_8identityENS4_23SM90_TMA_LOAD_MULTICASTES1B_vS1C_EENS_8epilogue10collective6detail29Sm90TmaWarpSpecializedAdapterINS1G_15DefaultEpilogueISK_SL_SL_NS1F_6thread17LinearCombinationISK_Li1EffLNS1K_9ScaleType4KindE0ELNS_15FloatRoundStyleE2ESK_EENS1_15EpilogueDefaultEEEEEvvEEEEvNT_6ParamsE,@function
        .size           _ZN7cutlass13device_kernelINS_4gemm6kernel13GemmUniversalIN4cute5tupleIJiiiiEEENS1_10collective13CollectiveMmaINS1_37MainloopSm90TmaGmmaWarpSpecializedFP8ILi26ENS5_IJNS4_1CILi2EEENSA_ILi1EEESC_EEENS1_35KernelTmaWarpSpecializedCooperativeEEENS5_IJNSA_ILi256EEENSA_ILi16EEENSA_ILi32EEEEEENS_12float_e4m3_tENS5_IJlSC_lEEESK_SL_NS4_8TiledMMAINS4_8MMA_AtomIJNS4_4SM904GMMA30MMA_64x16x32_F32E4M3E4M3_SS_TNILNSP_7ScaleInE1ELSR_1EEEEEENS4_6LayoutISD_NS5_IJSC_NSA_ILi0EEESV_EEEEENS5_IJNS4_10UnderscoreESY_SY_EEEEENS4_13SM90_TMA_LOADENS4_14ComposedLayoutINS4_7SwizzleILi1ELi4ELi3EEENS4_18smem_ptr_flag_bitsILi8EEENSU_INS5_IJNSA_ILi8EEESI_EEENS5_IJSI_SC_EEEEEEEvNS4_8identityENS4_23SM90_TMA_LOAD_MULTICASTES1B_vS1C_EENS_8epilogue10collective6detail29Sm90TmaWarpSpecializedAdapterINS1G_15DefaultEpilogueISK_SL_SL_NS1F_6thread17LinearCombinationISK_Li1EffLNS1K_9ScaleType4KindE0ELNS_15FloatRoundStyleE2ESK_EENS1_15EpilogueDefaultEEEEEvvEEEEvNT_6ParamsE,(.L_x_155 - _ZN7cutlass13device_kernelINS_4gemm6kernel13GemmUniversalIN4cute5tupleIJiiiiEEENS1_10collective13CollectiveMmaINS1_37MainloopSm90TmaGmmaWarpSpecializedFP8ILi26ENS5_IJNS4_1CILi2EEENSA_ILi1EEESC_EEENS1_35KernelTmaWarpSpecializedCooperativeEEENS5_IJNSA_ILi256EEENSA_ILi16EEENSA_ILi32EEEEEENS_12float_e4m3_tENS5_IJlSC_lEEESK_SL_NS4_8TiledMMAINS4_8MMA_AtomIJNS4_4SM904GMMA30MMA_64x16x32_F32E4M3E4M3_SS_TNILNSP_7ScaleInE1ELSR_1EEEEEENS4_6LayoutISD_NS5_IJSC_NSA_ILi0EEESV_EEEEENS5_IJNS4_10UnderscoreESY_SY_EEEEENS4_13SM90_TMA_LOADENS4_14ComposedLayoutINS4_7SwizzleILi1ELi4ELi3EEENS4_18smem_ptr_flag_bitsILi8EEENSU_INS5_IJNSA_ILi8EEESI_EEENS5_IJSI_SC_EEEEEEEvNS4_8identityENS4_23SM90_TMA_LOAD_MULTICASTES1B_vS1C_EENS_8epilogue10collective6detail29Sm90TmaWarpSpecializedAdapterINS1G_15DefaultEpilogueISK_SL_SL_NS1F_6thread17LinearCombinationISK_Li1EffLNS1K_9ScaleType4KindE0ELNS_15FloatRoundStyleE2ESK_EENS1_15EpilogueDefaultEEEEEvvEEEEvNT_6ParamsE)
        .other          _ZN7cutlass13device_kernelINS_4gemm6kernel13GemmUniversalIN4cute5tupleIJiiiiEEENS1_10collective13CollectiveMmaINS1_37MainloopSm90TmaGmmaWarpSpecializedFP8ILi26ENS5_IJNS4_1CILi2EEENSA_ILi1EEESC_EEENS1_35KernelTmaWarpSpecializedCooperativeEEENS5_IJNSA_ILi256EEENSA_ILi16EEENSA_ILi32EEEEEENS_12float_e4m3_tENS5_IJlSC_lEEESK_SL_NS4_8TiledMMAINS4_8MMA_AtomIJNS4_4SM904GMMA30MMA_64x16x32_F32E4M3E4M3_SS_TNILNSP_7ScaleInE1ELSR_1EEEEEENS4_6LayoutISD_NS5_IJSC_NSA_ILi0EEESV_EEEEENS5_IJNS4_10UnderscoreESY_SY_EEEEENS4_13SM90_TMA_LOADENS4_14ComposedLayoutINS4_7SwizzleILi1ELi4ELi3EEENS4_18smem_ptr_flag_bitsILi8EEENSU_INS5_IJNSA_ILi8EEESI_EEENS5_IJSI_SC_EEEEEEEvNS4_8identityENS4_23SM90_TMA_LOAD_MULTICASTES1B_vS1C_EENS_8epilogue10collective6detail29Sm90TmaWarpSpecializedAdapterINS1G_15DefaultEpilogueISK_SL_SL_NS1F_6thread17LinearCombinationISK_Li1EffLNS1K_9ScaleType4KindE0ELNS_15FloatRoundStyleE2ESK_EENS1_15EpilogueDefaultEEEEEvvEEEEvNT_6ParamsE,@"STO_CUDA_ENTRY STV_DEFAULT"
_ZN7cutlass13device_kernelINS_4gemm6kernel13GemmUniversalIN4cute5tupleIJiiiiEEENS1_10collective13CollectiveMmaINS1_37MainloopSm90TmaGmmaWarpSpecializedFP8ILi26ENS5_IJNS4_1CILi2EEENSA_ILi1EEESC_EEENS1_35KernelTmaWarpSpecializedCooperativeEEENS5_IJNSA_ILi256EEENSA_ILi16EEENSA_ILi32EEEEEENS_12float_e4m3_tENS5_IJlSC_lEEESK_SL_NS4_8TiledMMAINS4_8MMA_AtomIJNS4_4SM904GMMA30MMA_64x16x32_F32E4M3E4M3_SS_TNILNSP_7ScaleInE1ELSR_1EEEEEENS4_6LayoutISD_NS5_IJSC_NSA_ILi0EEESV_EEEEENS5_IJNS4_10UnderscoreESY_SY_EEEEENS4_13SM90_TMA_LOADENS4_14ComposedLayoutINS4_7SwizzleILi1ELi4ELi3EEENS4_18smem_ptr_flag_bitsILi8EEENSU_INS5_IJNSA_ILi8EEESI_EEENS5_IJSI_SC_EEEEEEEvNS4_8identityENS4_23SM90_TMA_LOAD_MULTICASTES1B_vS1C_EENS_8epilogue10collective6detail29Sm90TmaWarpSpecializedAdapterINS1G_15DefaultEpilogueISK_SL_SL_NS1F_6thread17LinearCombinationISK_Li1EffLNS1K_9ScaleType4KindE0ELNS_15FloatRoundStyleE2ESK_EENS1_15EpilogueDefaultEEEEEvvEEEEvNT_6ParamsE:
[----:B------:R-:W-:Y:S01]  /*0000*/  LDC R1, c[0x0][0x28] ;  /* 0x00000a00ff017b82 */ /* 0x000fe20000000800 */
[----:B------:R-:W0:Y:S01]  /*0010*/  S2R R0, SR_TID.X ;  /* 0x0000000000007919 */ /* 0x000e220000002100 */
[----:B------:R-:W-:Y:S01]  /*0020*/  ELECT P0, URZ, PT ;  /* 0x00000000003f782f */ /* 0x000fe20003800000 */
[----:B------:R-:W-:Y:S01]  /*0030*/  BSSY B0, `(.L_x_0) ;  /* 0x000000f000007945 */ /* 0x000fe20003800000 */
[--C-:B0-----:R-:W-:Y:S02]  /*0040*/  SHF.R.U32.HI R2, RZ, 0x5, R0.reuse ;  /* 0x00000005ff027819 */ /* 0x101fe40000011600 */
[----:B------:R-:W-:-:S03]  /*0050*/  SHF.R.U32.HI R4, RZ, 0x7, R0 ;  /* 0x00000007ff047819 */ /* 0x000fc60000011600 */
[----:B------:R-:W0:Y:S04]  /*0060*/  SHFL.IDX PT, R3, R2, RZ, 0x1f ;  /* 0x00001fff02037589 */ /* 0x000e2800000e0000 */
[----:B------:R1:W2:Y:S01]  /*0070*/  SHFL.IDX PT, R5, R4, RZ, 0x1f ;  /* 0x00001fff04057589 */ /* 0x0002a200000e0000 */
[----:B0-----:R-:W-:-:S13]  /*0080*/  ISETP.NE.OR P0, PT, R3, RZ, !P0 ;  /* 0x000000ff0300720c */ /* 0x001fda0004705670 */
[----:B-12---:R-:W-:Y:S05]  /*0090*/  @P0 BRA `(.L_x_1) ;  /* 0x0000000000200947 */ /* 0x006fea0003800000 */
[----:B------:R-:W-:Y:S02]  /*00a0*/  ULDC.64 UR4, c[0x0][0x198] ;  /* 0x0000660000047ab9 */ /* 0x000fe40000000a00 */
[----:B------:R-:W-:Y:S02]  /*00b0*/  UIADD3 UR6, UP0, UR4, 0xf0, URZ ;  /* 0x000000f004067890 */ /* 0x000fe4000ff1e03f */
[----:B------:R-:W-:Y:S02]  /*00c0*/  UIADD3 UR4, UP1, UR4, 0x1f0, URZ ;  /* 0x000001f004047890 */ /* 0x000fe4000ff3e03f */
[----:B------:R-:W-:Y:S02]  /*00d0*/  UIADD3.X UR7, URZ, UR5, URZ, UP0, !UPT ;  /* 0x000000053f077290 */ /* 0x000fe400087fe43f */
[----:B------:R-:W-:-:S07]  /*00e0*/  UIADD3.X UR5, URZ, UR5, URZ, UP1, !UPT ;  /* 0x000000053f057290 */ /* 0x000fce0008ffe43f */
[----:B------:R0:W-:Y:S02]  /*00f0*/  UTMACCTL.PF [UR6] ;  /* 0x00000000060079b9 */ /* 0x0001e40008040000 */
[----:B------:R0:W-:Y:S02]  /*0100*/  UTMACCTL.PF [UR4] ;  /* 0x00000000040079b9 */ /* 0x0001e40008040000 */
[----:B0-----:R-:W-:Y:S01]  /*0110*/  NOP ;  /* 0x0000000000007918 */ /* 0x001fe20000000000 */
.L_x_1:
[----:B------:R-:W-:Y:S05]  /*0120*/  BSYNC B0 ;  /* 0x0000000000007941 */ /* 0x000fea0003800000 */
.L_x_0:
[----:B------:R-:W0:Y:S02]  /*0130*/  SHFL.IDX PT, R6, R2, RZ, 0x1f ;  /* 0x00001fff02067589 */ /* 0x000e2400000e0000 */
[----:B0-----:R-:W-:-:S13]  /*0140*/  ISETP.NE.AND P0, PT, R6, RZ, PT ;  /* 0x000000ff0600720c */ /* 0x001fda0003f05270 */
[----:B------:R-:W-:Y:S05]  /*0150*/  @P0 BRA `(.L_x_2) ;  /* 0x0000000400140947 */ /* 0x000fea0003800000 */
[----:B------:R-:W-:Y:S01]  /*0160*/  ELECT P0, URZ, PT ;  /* 0x00000000003f782f */ /* 0x000fe20003800000 */
[----:B------:R-:W-:-:S12]  /*0170*/  BSSY B0, `(.L_x_2) ;  /* 0x0000043000007945 */ /* 0x000fd80003800000 */
[----:B------:R-:W-:Y:S05]  /*0180*/  @!P0 BRA `(.L_x_3) ;  /* 0x0000000400048947 */ /* 0x000fea0003800000 */
[----:B------:R-:W0:Y:S01]  /*0190*/  S2UR UR8, SR_CgaCtaId ;  /* 0x00000000000879c3 */ /* 0x000e220000008800 */
[----:B------:R-:W-:Y:S01]  /*01a0*/  UMOV UR4, 0x400 ;  /* 0x0000040000047882 */ /* 0x000fe20000000000 */
[----:B------:R-:W-:Y:S01]  /*01b0*/  UMOV UR5, 0x1 ;  /* 0x0000000100057882 */ /* 0x000fe20000000000 */
[----:B------:R-:W-:Y:S02]  /*01c0*/  UMOV UR6, 0x4 ;  /* 0x0000000400067882 */ /* 0x000fe40000000000 */
[----:B------:R-:W-:-:S04]  /*01d0*/  UIADD3 UR6, -UR6, 0x100000, URZ ;  /* 0x0010000006067890 */ /* 0x000fc8000fffe13f */
[----:B------:R-:W-:Y:S02]  /*01e0*/  USHF.L.U32 UR7, UR6, 0xb, URZ ;  /* 0x0000000b06077899 */ /* 0x000fe4000800063f */
[----:B------:R-:W-:Y:S02]  /*01f0*/  USHF.L.U32 UR6, UR6, 0x1, URZ ;  /* 0x0000000106067899 */ /* 0x000fe4000800063f */
[----:B0-----:R-:W-:Y:S02]  /*0200*/  ULEA UR8, UR8, UR4, 0x18 ;  /* 0x0000000408087291 */ /* 0x001fe4000f8ec03f */
[----:B------:R-:W-:-:S04]  /*0210*/  UIADD3 UR4, -UR5, 0x100000, URZ ;  /* 0x0010000005047890 */ /* 0x000fc8000fffe13f */
[----:B------:R-:W-:Y:S02]  /*0220*/  USHF.L.U32 UR5, UR4, 0xb, URZ ;  /* 0x0000000b04057899 */ /* 0x000fe4000800063f */
[----:B------:R-:W-:Y:S01]  /*0230*/  USHF.L.U32 UR4, UR4, 0x1, URZ ;  /* 0x0000000104047899 */ /* 0x000fe2000800063f */
[----:B------:R-:W0:Y:S11]  /*0240*/  FENCE.VIEW.ASYNC.S ;  /* 0x00000000000073c6 */ /* 0x000e360000000000 */
[----:B0-----:R0:W1:Y:S01]  /*0250*/  SYNCS.EXCH.64 URZ, [UR8], UR4 ;  /* 0x00000004083f75b2 */ /* 0x0010620008000100 */
[----:B------:R0:W2:Y:S01]  /*0260*/  SYNCS.EXCH.64 URZ, [UR8+0xd0], UR6 ;  /* 0x0000d006083f75b2 */ /* 0x0000a20008000100 */
[----:B------:R0:W3:Y:S01]  /*0270*/  SYNCS.EXCH.64 URZ, [UR8+0x8], UR4 ;  /* 0x00000804083f75b2 */ /* 0x0000e20008000100 */
[----:B------:R0:W4:Y:S01]  /*0280*/  SYNCS.EXCH.64 URZ, [UR8+0xd8], UR6 ;  /* 0x0000d806083f75b2 */ /* 0x0001220008000100 */
[----:B------:R0:W0:Y:S01]  /*0290*/  SYNCS.EXCH.64 URZ, [UR8+0x10], UR4 ;  /* 0x00001004083f75b2 */ /* 0x0000220008000100 */
        /* <DEDUP_REMOVED lines=47> */
[----:B-1234-:R-:W-:Y:S01]  /*0590*/  NOP ;  /* 0x0000000000007918 */ /* 0x01efe20000000000 */
.L_x_3:
[----:B0-----:R-:W-:Y:S05]  /*05a0*/  BSYNC B0 ;  /* 0x0000000000007941 */ /* 0x001fea0003800000 */
.L_x_2:
[----:B------:R-:W-:Y:S01]  /*05b0*/  SHF.R.S32.HI R7, RZ, 0x1f, R0 ;  /* 0x0000001fff077819 */ /* 0x000fe20000011400 */
[----:B------:R-:W0:Y:S01]  /*05c0*/  SHFL.IDX PT, R2, R2, RZ, 0x1f ;  /* 0x00001fff02027589 */ /* 0x000e2200000e0000 */
[----:B------:R-:W1:Y:S01]  /*05d0*/  S2UR UR8, SR_CTAID.X ;  /* 0x00000000000879c3 */ /* 0x000e620000002500 */
[----:B------:R-:W-:Y:S02]  /*05e0*/  ELECT P0, URZ, PT ;  /* 0x00000000003f782f */ /* 0x000fe40003800000 */
[----:B------:R-:W-:Y:S01]  /*05f0*/  LEA.HI R7, R7, R0, RZ, 0x7 ;  /* 0x0000000007077211 */ /* 0x000fe200078f38ff */
[----:B------:R-:W2:Y:S01]  /*0600*/  S2R R4, SR_CTAID.Y ;  /* 0x0000000000047919 */ /* 0x000ea20000002600 */
[----:B------:R-:W-:Y:S01]  /*0610*/  SHF.R.S32.HI R11, RZ, 0x1f, R6 ;  /* 0x0000001fff0b7819 */ /* 0x000fe20000011406 */
[----:B------:R-:W-:Y:S01]  /*0620*/  ULDC UR4, c[0x0][0x150] ;  /* 0x0000540000047ab9 */ /* 0x000fe20000000800 */
[----:B------:R-:W-:Y:S01]  /*0630*/  LOP3.LUT R7, R7, 0xffffff80, RZ, 0xc0, !PT ;  /* 0xffffff8007077812 */ /* 0x000fe200078ec0ff */
[----:B------:R-:W-:Y:S01]  /*0640*/  VIADD R16, R5, 0xffffffff ;  /* 0xffffffff05107836 */ /* 0x000fe20000000000 */
[----:B------:R-:W-:Y:S01]  /*0650*/  LEA.HI R11, R11, R6, RZ, 0x2 ;  /* 0x000000060b0b7211 */ /* 0x000fe200078f10ff */
[----:B------:R-:W3:Y:S01]  /*0660*/  LDC R10, c[0x0][0x144] ;  /* 0x00005100ff0a7b82 */ /* 0x000ee20000000800 */
[----:B------:R-:W-:Y:S01]  /*0670*/  NOP ;  /* 0x0000000000007918 */ /* 0x000fe20000000000 */
[----:B------:R-:W-:Y:S01]  /*0680*/  IMAD.IADD R7, R0, 0x1, -R7 ;  /* 0x0000000100077824 */ /* 0x000fe200078e0a07 */
[----:B------:R-:W-:Y:S01]  /*0690*/  LOP3.LUT R11, R11, 0x3ffffffc, RZ, 0xc0, !PT ;  /* 0x3ffffffc0b0b7812 */ /* 0x000fe200078ec0ff */
[----:B------:R-:W-:Y:S01]  /*06a0*/  NOP ;  /* 0x0000000000007918 */ /* 0x000fe20000000000 */
[----:B------:R-:W-:-:S02]  /*06b0*/  ISETP.GE.U32.AND P6, PT, R16, 0x2, PT ;  /* 0x000000021000780c */ /* 0x000fc40003fc6070 */
[----:B------:R-:W-:Y:S01]  /*06c0*/  SHF.R.S32.HI R8, RZ, 0x1f, R7 ;  /* 0x0000001fff087819 */ /* 0x000fe20000011407 */
[----:B------:R-:W-:Y:S01]  /*06d0*/  IMAD.IADD R6, R6, 0x1, -R11 ;  /* 0x0000000106067824 */ /* 0x000fe200078e0a0b */
[----:B------:R-:W4:Y:S01]  /*06e0*/  LDC R13, c[0x0][0x140] ;  /* 0x00005000ff0d7b82 */ /* 0x000f220000000800 */
[----:B------:R-:W-:Y:S02]  /*06f0*/  ISETP.NE.AND P4, PT, R5, RZ, PT ;  /* 0x000000ff0500720c */ /* 0x000fe40003f85270 */
[----:B------:R-:W-:Y:S02]  /*0700*/  LEA.HI R8, R8, R7, RZ, 0x3 ;  /* 0x0000000708087211 */ /* 0x000fe400078f18ff */
[----:B0-----:R-:W-:Y:S02]  /*0710*/  ISETP.NE.OR P0, PT, R2, RZ, !P0 ;  /* 0x000000ff0200720c */ /* 0x001fe40004705670 */
[--C-:B------:R-:W-:Y:S01]  /*0720*/  SHF.R.S32.HI R2, RZ, 0x3, R8.reuse ;  /* 0x00000003ff027819 */ /* 0x100fe20000011408 */
[----:B------:R-:W0:Y:S01]  /*0730*/  LDC R11, c[0x0][0x148] ;  /* 0x00005200ff0b7b82 */ /* 0x000e220000000800 */
[----:B------:R-:W-:-:S02]  /*0740*/  SHF.R.S32.HI R9, RZ, 0x1f, R8 ;  /* 0x0000001fff097819 */ /* 0x000fc40000011408 */
[----:B-1----:R-:W-:Y:S02]  /*0750*/  I2FP.F32.U32 R8, UR8 ;  /* 0x0000000800087c45 */ /* 0x002fe40008201000 */
[----:B------:R-:W-:-:S03]  /*0760*/  LEA.HI R9, R9, R2, RZ, 0x2 ;  /* 0x0000000209097211 */ /* 0x000fc600078f10ff */
[----:B------:R-:W-:Y:S01]  /*0770*/  FMUL R8, R8, UR4 ;  /* 0x0000000408087c20 */ /* 0x000fe20008400000 */
[----:B------:R-:W-:Y:S01]  /*0780*/  LOP3.LUT R9, R9, 0xfffffffc, RZ, 0xc0, !PT ;  /* 0xfffffffc09097812 */ /* 0x000fe200078ec0ff */
[----:B------:R-:W-:Y:S01]  /*0790*/  VOTEU.ALL UP0, P0 ;  /* 0x00000000003f7886 */ /* 0x000fe20000000000 */
[----:B--2---:R-:W-:Y:S01]  /*07a0*/  I2FP.F32.U32 R12, R4 ;  /* 0x00000004000c7245 */ /* 0x004fe20000201000 */
[----:B------:R-:W-:Y:S01]  /*07b0*/  ULDC UR4, c[0x0][0x154] ;  /* 0x0000550000047ab9 */ /* 0x000fe20000000800 */
[----:B------:R-:W-:Y:S01]  /*07c0*/  VOTEU.ALL UP1, P0 ;  /* 0x00000000003f7886 */ /* 0x000fe20000020000 */
[----:B------:R-:W1:Y:S01]  /*07d0*/  F2I.U32.TRUNC.NTZ R8, R8 ;  /* 0x0000000800087305 */ /* 0x000e62000020f000 */
[----:B------:R-:W-:Y:S01]  /*07e0*/  IMAD.IADD R9, R2, 0x1, -R9 ;  /* 0x0000000102097824 */ /* 0x000fe200078e0a09 */
[----:B------:R-:W2:Y:S01]  /*07f0*/  @!UP0 S2UR UR7, SR_CgaCtaId ;  /* 0x00000000000789c3 */ /* 0x000ea20000008800 */
[----:B------:R-:W-:Y:S01]  /*0800*/  FMUL R12, R12, UR4 ;  /* 0x000000040c0c7c20 */ /* 0x000fe20008400000 */
[----:B------:R-:W-:Y:S01]  /*0810*/  UMOV UR4, 0x20 ;  /* 0x0000002000047882 */ /* 0x000fe20000000000 */
[----:B------:R-:W-:Y:S01]  /*0820*/  IMAD R6, R6, 0x4, R9 ;  /* 0x0000000406067824 */ /* 0x000fe200078e0209 */
[----:B------:R-:W-:Y:S01]  /*0830*/  @!UP0 UMOV UR6, 0x400 ;  /* 0x0000040000068882 */ /* 0x000fe20000000000 */
[----:B------:R-:W-:-:S04]  /*0840*/  @!UP0 UIADD3 UR4, -UR4, 0x100000, URZ ;  /* 0x0010000004048890 */ /* 0x000fc8000fffe13f */
[----:B------:R-:W-:Y:S02]  /*0850*/  @!UP0 USHF.L.U32 UR5, UR4, 0xb, URZ ;  /* 0x0000000b04058899 */ /* 0x000fe4000800063f */
[----:B------:R-:W-:Y:S01]  /*0860*/  @!UP0 USHF.L.U32 UR4, UR4, 0x1, URZ ;  /* 0x0000000104048899 */ /* 0x000fe2000800063f */
[----:B----4-:R-:W-:Y:S01]  /*0870*/  ISETP.EQ.U32.AND P2, PT, R13, 0x1, PT ;  /* 0x000000010d00780c */ /* 0x010fe20003f42070 */
[----:B------:R-:W4:Y:S01]  /*0880*/  F2I.U32.TRUNC.NTZ R12, R12 ;  /* 0x0000000c000c7305 */ /* 0x000f22000020f000 */
[----:B------:R-:W-:-:S04]  /*0890*/  LEA.HI R2, R6, R6, RZ, 0x1 ;  /* 0x0000000606027211 */ /* 0x000fc800078f08ff */
[----:B------:R-:W-:Y:S01]  /*08a0*/  LOP3.LUT R9, R2, 0xfffffffe, RZ, 0xc0, !PT ;  /* 0xfffffffe02097812 */ /* 0x000fe200078ec0ff */
[----:B-1----:R-:W-:Y:S01]  /*08b0*/  IMAD.MOV R15, RZ, RZ, -R8 ;  /* 0x000000ffff0f7224 */ /* 0x002fe200078e0a08 */
[----:B------:R-:W-:-:S03]  /*08c0*/  SHF.R.S32.HI R2, RZ, 0x1f, R3 ;  /* 0x0000001fff027819 */ /* 0x000fc60000011403 */
[----:B---3--:R-:W-:Y:S01]  /*08d0*/  IMAD R10, R10, R15, UR8 ;  /* 0x000000080a0a7e24 */ /* 0x008fe2000f8e020f */
[----:B------:R-:W-:Y:S01]  /*08e0*/  LEA.HI R2, R2, R3, RZ, 0x2 ;  /* 0x0000000302027211 */ /* 0x000fe200078f10ff */
[----:B------:R-:W-:-:S03]  /*08f0*/  IMAD.IADD R9, R6, 0x1, -R9 ;  /* 0x0000000106097824 */ /* 0x000fc600078e0a09 */
[----:B------:R-:W-:Y:S01]  /*0900*/  LOP3.LUT R2, R2, 0xfffffffc, RZ, 0xc0, !PT ;  /* 0xfffffffc02027812 */ /* 0x000fe200078ec0ff */
[----:B----4-:R-:W-:Y:S01]  /*0910*/  IMAD.MOV R20, RZ, RZ, -R12 ;  /* 0x000000ffff147224 */ /* 0x010fe200078e0a0c */
[----:B------:R-:W-:Y:S01]  /*0920*/  ISETP.NE.AND P3, PT, R9, R10, PT ;  /* 0x0000000a0900720c */ /* 0x000fe20003f65270 */
[C---:B------:R-:W-:Y:S01]  /*0930*/  IMAD.SHL.U32 R9, R6.reuse, 0x4, RZ ;  /* 0x0000000406097824 */ /* 0x040fe200078e00ff */
[----:B--2---:R-:W-:Y:S01]  /*0940*/  @!UP0 ULEA UR6, UR7, UR6, 0x18 ;  /* 0x0000000607068291 */ /* 0x004fe2000f8ec03f */
[----:B------:R-:W-:Y:S01]  /*0950*/  IMAD.IADD R2, R3, 0x1, -R2 ;  /* 0x0000000103027824 */ /* 0x000fe200078e0a02 */
[----:B------:R-:W-:Y:S01]  /*0960*/  VOTEU.ALL UP0, P0 ;  /* 0x00000000003f7886 */ /* 0x000fe20000000000 */
[----:B------:R-:W-:Y:S01]  /*0970*/  LOP3.LUT P0, RZ, R7, 0x7, RZ, 0xc0, !PT ;  /* 0x0000000707ff7812 */ /* 0x000fe2000780c0ff */
[----:B------:R-:W-:Y:S01]  /*0980*/  IMAD.MOV.U32 R7, RZ, RZ, 0x1 ;  /* 0x00000001ff077424 */ /* 0x000fe200078e00ff */
[----:B------:R-:W-:Y:S01]  /*0990*/  LOP3.LUT R3, R6, 0xc, R9, 0x78, !PT ;  /* 0x0000000c06037812 */ /* 0x000fe200078e7809 */
[----:B0-----:R-:W-:Y:S01]  /*09a0*/  IMAD R9, R11, R20, R4 ;  /* 0x000000140b097224 */ /* 0x001fe200078e0204 */
[----:B------:R-:W-:-:S02]  /*09b0*/  ISETP.NE.AND P1, PT, R2, 0x3, PT ;  /* 0x000000030200780c */ /* 0x000fc40003f25270 */
[C---:B------:R-:W-:Y:S02]  /*09c0*/  ISETP.LT.U32.AND P0, PT, R3.reuse, 0x2, !P0 ;  /* 0x000000020300780c */ /* 0x040fe40004701070 */
[----:B------:R-:W-:Y:S01]  /*09d0*/  @P3 LEA.HI R6, R3, R3, RZ, 0x1 ;  /* 0x0000000303063211 */ /* 0x000fe200078f08ff */
[----:B------:R-:W0:Y:S02]  /*09e0*/  FENCE.VIEW.ASYNC.S ;  /* 0x00000000000073c6 */ /* 0x000e240000000000 */
[----:B0-----:R0:W1:Y:S01]  /*09f0*/  @!UP0 SYNCS.EXCH.64 URZ, [UR6+0x1b0], UR4 ;  /* 0x0001b004063f85b2 */ /* 0x0010620008000100 */
[----:B------:R-:W-:Y:S02]  /*0a00*/  ISETP.EQ.OR P1, PT, R2, RZ, !P1 ;  /* 0x000000ff0200720c */ /* 0x000fe40004f22670 */
[----:B------:R-:W-:Y:S02]  /*0a10*/  @P3 SHF.R.S32.HI R6, RZ, 0x1, R6 ;  /* 0x00000001ff063819 */ /* 0x000fe40000011406 */
[----:B------:R-:W-:-:S02]  /*0a20*/  ISETP.EQ.AND P1, PT, R5, RZ, P1 ;  /* 0x000000ff0500720c */ /* 0x000fc40000f22270 */
[----:B------:R-:W-:Y:S02]  /*0a30*/  @P3 ISETP.NE.AND P5, PT, R6, R9, PT ;  /* 0x000000090600320c */ /* 0x000fe40003fa5270 */
[----:B------:R-:W-:Y:S02]  /*0a40*/  SEL R8, RZ, 0x1, !P0 ;  /* 0x00000001ff087807 */ /* 0x000fe40004000000 */
[----:B------:R-:W-:Y:S02]  /*0a50*/  @P3 SEL R7, RZ, 0x1, P5 ;  /* 0x00000001ff073807 */ /* 0x000fe40002800000 */
[----:B------:R-:W-:Y:S02]  /*0a60*/  SEL R6, RZ, 0x1, !P1 ;  /* 0x00000001ff067807 */ /* 0x000fe40004800000 */
[----:B------:R-:W-:Y:S01]  /*0a70*/  LOP3.LUT R7, R7, R8, RZ, 0xc0, !PT ;  /* 0x0000000807077212 */ /* 0x000fe200078ec0ff */
[----:B------:R0:W2:Y:S01]  /*0a80*/  @!UP1 SYNCS.EXCH.64 URZ, [UR6+0x1b8], UR4 ;  /* 0x0001b804063f95b2 */ /* 0x0000a20008000100 */
[----:B------:R-:W-:Y:S01]  /*0a90*/  SEL R6, R6, 0x2, P6 ;  /* 0x0000000206067807 */ /* 0x000fe20003000000 */
[----:B------:R-:W-:Y:S01]  /*0aa0*/  NOP ;  /* 0x0000000000007918 */ /* 0x000fe20000000000 */
[----:B------:R-:W-:Y:S05]  /*0ab0*/  @!P2 BRA `(.L_x_4) ;  /* 0x000000000008a947 */ /* 0x000fea0003800000 */
[----:B-12---:R-:W-:Y:S01]  /*0ac0*/  UCGABAR_ARV ;  /* 0x00000000000079c7 */ /* 0x006fe20008000000 */
[----:B------:R-:W-:Y:S05]  /*0ad0*/  BRA `(.L_x_5) ;  /* 0x0000000000047947 */ /* 0x000fea0003800000 */
.L_x_4:
[----:B-12---:R-:W-:Y:S01]  /*0ae0*/  NOP ;  /* 0x0000000000007918 */ /* 0x006fe20000000000 */
.L_x_5:
[----:B------:R-:W1:Y:S01]  /*0af0*/  LDC R5, c[0x0][0x65c] ;  /* 0x00019700ff057b82 */ /* 0x000e620000000800 */
[----:B------:R-:W-:Y:S02]  /*0b00*/  IMAD.U32 R8, RZ, RZ, UR8 ;  /* 0x00000008ff087e24 */ /* 0x000fe4000f8e00ff */
[----:B------:R-:W-:Y:S01]  /*0b10*/  IMAD.MOV.U32 R9, RZ, RZ, RZ ;  /* 0x000000ffff097224 */ /* 0x000fe200078e00ff */
[----:B-1----:R-:W-:-:S13]  /*0b20*/  ISETP.NE.AND P3, PT, R5, 0x1, PT ;  /* 0x000000010500780c */ /* 0x002fda0003f65270 */
[----:B------:R-:W1:Y:S01]  /*0b30*/  @P3 LDC R15, c[0x0][0x10] ;  /* 0x00000400ff0f3b82 */ /* 0x000e620000000800 */
[----:B------:R-:W-:Y:S02]  /*0b40*/  @P3 IMAD.MOV.U32 R5, RZ, RZ, RZ ;  /* 0x000000ffff053224 */ /* 0x000fe400078e00ff */
[----:B------:R-:W-:-:S05]  /*0b50*/  @P3 IMAD.MOV.U32 R17, RZ, RZ, RZ ;  /* 0x000000ffff113224 */ /* 0x000fca00078e00ff */
[----:B------:R-:W2:Y:S01]  /*0b60*/  @!P3 LDC R13, c[0x0][0xc] ;  /* 0x00000300ff0dbb82 */ /* 0x000ea20000000800 */
[----:B-1----:R-:W-:-:S04]  /*0b70*/  @P3 IMAD.WIDE.U32 R14, R15, UR8, R4 ;  /* 0x000000080f0e3c25 */ /* 0x002fc8000f8e0004 */
[----:B--2---:R-:W-:-:S04]  /*0b80*/  @!P3 IMAD.WIDE.U32 R12, R4, R13, R8 ;  /* 0x0000000d040cb225 */ /* 0x004fc800078e0008 */
[----:B------:R-:W-:Y:S02]  /*0b90*/  @P3 IMAD.MOV.U32 R8, RZ, RZ, R14 ;  /* 0x000000ffff083224 */ /* 0x000fe400078e000e */
[----:B------:R-:W-:Y:S02]  /*0ba0*/  @P3 IMAD.IADD R9, R15, 0x1, R17 ;  /* 0x000000010f093824 */ /* 0x000fe400078e0211 */
[----:B------:R-:W-:Y:S02]  /*0bb0*/  @!P3 IMAD.MOV.U32 R8, RZ, RZ, R12 ;  /* 0x000000ffff08b224 */ /* 0x000fe400078e000c */
[----:B------:R-:W-:Y:S01]  /*0bc0*/  @!P3 IMAD.MOV.U32 R9, RZ, RZ, R13 ;  /* 0x000000ffff09b224 */ /* 0x000fe200078e000d */
[----:B------:R-:W-:Y:S06]  /*0bd0*/  @!P2 BRA `(.L_x_6) ;  /* 0x00000000000ca947 */ /* 0x000fec0003800000 */
[----:B------:R-:W-:Y:S01]  /*0be0*/  UCGABAR_WAIT ;  /* 0x0000000000007dc7 */ /* 0x000fe20008000000 */
[----:B------:R-:W-:Y:S01]  /*0bf0*/  CCTL.IVALL ;  /* 0x00000000ff00798f */ /* 0x000fe20002000000 */
[----:B------:R-:W-:Y:S05]  /*0c00*/  BRA `(.L_x_7) ;  /* 0x0000000000047947 */ /* 0x000fea0003800000 */
.L_x_6:
[----:B------:R-:W-:Y:S06]  /*0c10*/  BAR.SYNC.DEFER_BLOCKING 0x0 ;  /* 0x0000000000007b1d */ /* 0x000fec0000010000 */
.L_x_7:
[----:B------:R-:W-:Y:S05]  /*0c20*/  @!P4 BRA `(.L_x_8) ;  /* 0x000000340088c947 */ /* 0x000fea0003800000 */
[----:B------:R-:W-:-:S13]  /*0c30*/  ISETP.GT.U32.AND P0, PT, R16, 0x1, PT ;  /* 0x000000011000780c */ /* 0x000fda0003f04070 */
[----:B0-----:R-:W-:Y:S05]  /*0c40*/  @P0 EXIT ;  /* 0x000000000000094d */ /* 0x001fea0003800000 */
[----:B------:R-:W-:Y:S01]  /*0c50*/  ULDC.64 UR4, c[0x0][0x650] ;  /* 0x0001940000047ab9 */ /* 0x000fe20000000a00 */
[----:B------:R-:W-:Y:S01]  /*0c60*/  PRMT R14, RZ, 0x7610, R14 ;  /* 0x00007610ff0e7816 */ /* 0x000fe2000000000e */
[----:B------:R-:W-:Y:S01]  /*0c70*/  IMAD.MOV.U32 R15, RZ, RZ, -0x1 ;  /* 0xffffffffff0f7424 */ /* 0x000fe200078e00ff */
[----:B------:R-:W-:Y:S01]  /*0c80*/  ISETP.GE.U32.AND P0, PT, R8, UR4, PT ;  /* 0x0000000408007c0c */ /* 0x000fe2000bf06070 */
[----:B------:R-:W-:Y:S02]  /*0c90*/  IMAD.MOV.U32 R22, RZ, RZ, -0x1 ;  /* 0xffffffffff167424 */ /* 0x000fe400078e00ff */
[----:B------:R-:W-:Y:S01]  /*0ca0*/  IMAD.MOV.U32 R43, RZ, RZ, -0x1 ;  /* 0xffffffffff2b7424 */ /* 0x000fe200078e00ff */
[----:B------:R-:W-:-:S13]  /*0cb0*/  ISETP.GE.U32.AND.EX P0, PT, R9, UR5, PT, P0 ;  /* 0x0000000509007c0c */ /* 0x000fda000bf06100 */
[----:B------:R-:W-:Y:S05]  /*0cc0*/  @P0 BRA `(.L_x_9) ;  /* 0x0000000400240947 */ /* 0x000fea0003800000 */
[----:B------:R-:W0:Y:S01]  /*0cd0*/  LDC.64 R22, c[0x0][0x628] ;  /* 0x00018a00ff167b82 */ /* 0x000e220000000a00 */
[----:B------:R-:W-:Y:S02]  /*0ce0*/  IMAD.MOV.U32 R12, RZ, RZ, R8 ;  /* 0x000000ffff0c7224 */ /* 0x000fe400078e0008 */
[----:B------:R-:W-:-:S05]  /*0cf0*/  IMAD.MOV.U32 R13, RZ, RZ, R9 ;  /* 0x000000ffff0d7224 */ /* 0x000fca00078e0009 */
[----:B------:R-:W1:Y:S08]  /*0d00*/  LDC R2, c[0x0][0x630] ;  /* 0x00018c00ff027b82 */ /* 0x000e700000000800 */
[----:B------:R-:W2:Y:S01]  /*0d10*/  LDC.64 R24, c[0x0][0x620] ;  /* 0x00018800ff187b82 */ /* 0x000ea20000000a00 */
[----:B0-----:R-:W-:-:S04]  /*0d20*/  ISETP.NE.U32.AND P0, PT, R22, RZ, PT ;  /* 0x000000ff1600720c */ /* 0x001fc80003f05070 */
[----:B------:R-:W-:-:S13]  /*0d30*/  ISETP.NE.AND.EX P0, PT, R23, RZ, PT, P0 ;  /* 0x000000ff1700720c */ /* 0x000fda0003f05300 */
[----:B-12---:R-:W-:Y:S05]  /*0d40*/  @!P0 BRA `(.L_x_10) ;  /* 0x0000000000288947 */ /* 0x006fea0003800000 */
[----:B------:R-:W0:Y:S02]  /*0d50*/  LDC R17, c[0x0][0x634] ;  /* 0x00018d00ff117b82 */ /* 0x000e240000000800 */
[----:B0-----:R-:W-:-:S05]  /*0d60*/  IADD3 R17, P0, R8, R17, RZ ;  /* 0x0000001108117210 */ /* 0x001fca0007f1e0ff */
[----:B------:R-:W-:-:S04]  /*0d70*/  IMAD.X R19, RZ, RZ, R9, P0 ;  /* 0x000000ffff137224 */ /* 0x000fc800000e0609 */
[----:B------:R-:W-:-:S04]  /*0d80*/  IMAD.WIDE.U32 R12, R19, R22, RZ ;  /* 0x00000016130c7225 */ /* 0x000fc800078e00ff */
[----:B------:R-:W-:-:S04]  /*0d90*/  IMAD.WIDE.U32 R14, P0, R17, R23, R12 ;  /* 0x00000017110e7225 */ /* 0x000fc8000780000c */
[----:B------:R-:W-:-:S04]  /*0da0*/  IMAD.WIDE.U32 R12, R17, R22, RZ ;  /* 0x00000016110c7225 */ /* 0x000fc800078e00ff */
[----:B------:R-:W-:Y:S01]  /*0db0*/  IMAD.X R17, RZ, RZ, RZ, P0 ;  /* 0x000000ffff117224 */ /* 0x000fe200000e06ff */
[----:B------:R-:W-:Y:S01]  /*0dc0*/  IADD3 RZ, P0, R13, R14, RZ ;  /* 0x0000000e0dff7210 */ /* 0x000fe20007f1e0ff */
[----:B------:R-:W-:-:S04]  /*0dd0*/  IMAD.MOV.U32 R16, RZ, RZ, R15 ;  /* 0x000000ffff107224 */ /* 0x000fc800078e000f */
[----:B------:R-:W-:-:S08]  /*0de0*/  IMAD.WIDE.U32.X R12, R19, R23, R16, P0 ;  /* 0x00000017130c7225 */ /* 0x000fd000000e0410 */
.L_x_10:
[----:B------:R-:W0:Y:S01]  /*0df0*/  LDC.64 R26, c[0x0][0x640] ;  /* 0x00019000ff1a7b82 */ /* 0x000e220000000a00 */
[--C-:B------:R-:W-:Y:S01]  /*0e00*/  SHF.R.U64 R43, R12, R2, R13.reuse ;  /* 0x000000020c2b7219 */ /* 0x100fe2000000120d */
[----:B------:R-:W-:Y:S01]  /*0e10*/  IMAD R29, R11, R20, R4 ;  /* 0x000000140b1d7224 */ /* 0x000fe200078e0204 */
[----:B------:R-:W-:Y:S02]  /*0e20*/  SHF.R.U32.HI R2, RZ, R2, R13 ;  /* 0x00000002ff027219 */ /* 0x000fe4000001160d */
[----:B------:R-:W-:-:S03]  /*0e30*/  IADD3 R5, P0, RZ, -R43, RZ ;  /* 0x8000002bff057210 */ /* 0x000fc60007f1e0ff */
[----:B------:R-:W1:Y:S02]  /*0e40*/  LDC R14, c[0x0][0x618] ;  /* 0x00018600ff0e7b82 */ /* 0x000e640000000800 */
[----:B------:R-:W-:-:S04]  /*0e50*/  IMAD.X R13, RZ, RZ, ~R2, P0 ;  /* 0x000000ffff0d7224 */ /* 0x000fc800000e0e02 */
[-C--:B------:R-:W-:Y:S02]  /*0e60*/  IMAD R2, R13, R24.reuse, RZ ;  /* 0x000000180d027224 */ /* 0x080fe400078e02ff */
[----:B------:R-:W2:Y:S01]  /*0e70*/  LDC R18, c[0x0][0x608] ;  /* 0x00018200ff127b82 */ /* 0x000ea20000000800 */
[----:B------:R-:W-:-:S04]  /*0e80*/  IMAD.WIDE.U32 R12, R5, R24, R8 ;  /* 0x00000018050c7225 */ /* 0x000fc800078e0008 */
[----:B------:R-:W-:Y:S02]  /*0e90*/  IMAD R5, R5, R25, R2 ;  /* 0x0000001905057224 */ /* 0x000fe400078e0202 */
[----:B------:R-:W-:Y:S01]  /*0ea0*/  IMAD.MOV.U32 R25, RZ, RZ, 0x1 ;  /* 0x00000001ff197424 */ /* 0x000fe200078e00ff */
[----:B------:R-:W3:Y:S01]  /*0eb0*/  LDC R22, c[0x0][0x658] ;  /* 0x00019600ff167b82 */ /* 0x000ee20000000800 */
[----:B------:R-:W-:Y:S01]  /*0ec0*/  IMAD.IADD R5, R13, 0x1, R5 ;  /* 0x000000010d057824 */ /* 0x000fe200078e0205 */
[----:B0-----:R-:W-:Y:S01]  /*0ed0*/  ISETP.NE.U32.AND P0, PT, R26, RZ, PT ;  /* 0x000000ff1a00720c */ /* 0x001fe20003f05070 */
[----:B------:R-:W-:-:S03]  /*0ee0*/  IMAD.MOV.U32 R13, RZ, RZ, -0x1 ;  /* 0xffffffffff0d7424 */ /* 0x000fc600078e00ff */
[----:B------:R-:W-:Y:S02]  /*0ef0*/  ISETP.NE.AND.EX P0, PT, R27, RZ, PT, P0 ;  /* 0x000000ff1b00720c */ /* 0x000fe40003f05300 */
[----:B------:R-:W0:Y:S01]  /*0f00*/  LDC R19, c[0x0][0x600] ;  /* 0x00018000ff137b82 */ /* 0x000e220000000800 */
[-CC-:B-1----:R-:W-:Y:S02]  /*0f10*/  SHF.R.U64 R16, R12, R14.reuse, R5.reuse ;  /* 0x0000000e0c107219 */ /* 0x182fe40000001205 */
[----:B------:R-:W-:-:S05]  /*0f20*/  SHF.R.U32.HI R5, RZ, R14, R5 ;  /* 0x0000000eff057219 */ /* 0x000fca0000011605 */
[----:B------:R-:W1:Y:S01]  /*0f30*/  LDC R21, c[0x0][0x648] ;  /* 0x00019200ff157b82 */ /* 0x000e620000000800 */
[-CC-:B--2---:R-:W-:Y:S02]  /*0f40*/  SHF.R.U64 R28, R16, R18.reuse, R5.reuse ;  /* 0x00000012101c7219 */ /* 0x184fe40000001205 */
[----:B------:R-:W-:-:S05]  /*0f50*/  SHF.R.U32.HI R5, RZ, R18, R5 ;  /* 0x00000012ff057219 */ /* 0x000fca0000011605 */
[----:B------:R-:W2:Y:S01]  /*0f60*/  LDC R23, c[0x0][0x638] ;  /* 0x00018e00ff177b82 */ /* 0x000ea20000000800 */
[-CC-:B---3--:R-:W-:Y:S02]  /*0f70*/  SHF.R.U64 R18, R28, R22.reuse, R5.reuse ;  /* 0x000000161c127219 */ /* 0x188fe40000001205 */
[-C--:B------:R-:W-:Y:S02]  /*0f80*/  SHF.L.U32 R2, R13, R22.reuse, RZ ;  /* 0x000000160d027219 */ /* 0x080fe400000006ff */
[----:B------:R-:W-:Y:S01]  /*0f90*/  SHF.R.U32.HI R5, RZ, R22, R5 ;  /* 0x00000016ff057219 */ /* 0x000fe20000011605 */
[----:B------:R-:W-:Y:S01]  /*0fa0*/  IMAD.MOV.U32 R4, RZ, RZ, R18 ;  /* 0x000000ffff047224 */ /* 0x000fe200078e0012 */
[----:B------:R-:W-:Y:S01]  /*0fb0*/  LOP3.LUT R11, RZ, R2, RZ, 0x33, !PT ;  /* 0x00000002ff0b7212 */ /* 0x000fe200078e33ff */
[----:B------:R-:W3:Y:S01]  /*0fc0*/  LDC R24, c[0x0][0x610] ;  /* 0x00018400ff187b82 */ /* 0x000ee20000000800 */
[----:B------:R-:W-:Y:S05]  /*0fd0*/  @!P0 BRA `(.L_x_11) ;  /* 0x0000000000288947 */ /* 0x000fea0003800000 */
[----:B------:R-:W4:Y:S02]  /*0fe0*/  LDC R15, c[0x0][0x64c] ;  /* 0x00019300ff0f7b82 */ /* 0x000f240000000800 */
[----:B----4-:R-:W-:-:S05]  /*0ff0*/  IADD3 R15, P0, R18, R15, RZ ;  /* 0x0000000f120f7210 */ /* 0x010fca0007f1e0ff */
        /* <DEDUP_REMOVED lines=8> */
.L_x_11:
[----:B-1----:R-:W-:Y:S01]  /*1080*/  SHF.R.U64 R4, R4, R21, R5 ;  /* 0x0000001504047219 */ /* 0x002fe20000001205 */
[----:B0-----:R-:W-:Y:S01]  /*1090*/  VIADD R5, R19, 0xffffffff ;  /* 0xffffffff13057836 */ /* 0x001fe20000000000 */
[----:B------:R-:W-:Y:S01]  /*10a0*/  SHF.L.U32 R2, R25, R22, RZ ;  /* 0x0000001619027219 */ /* 0x000fe200000006ff */
[----:B------:R-:W-:Y:S01]  /*10b0*/  IMAD.MOV.U32 R14, RZ, RZ, 0x1 ;  /* 0x00000001ff0e7424 */ /* 0x000fe200078e00ff */
[----:B------:R-:W-:Y:S01]  /*10c0*/  LOP3.LUT R11, R28, R11, RZ, 0xc0, !PT ;  /* 0x0000000b1c0b7212 */ /* 0x000fe200078ec0ff */
[----:B------:R-:W-:Y:S01]  /*10d0*/  IMAD.MOV R12, RZ, RZ, -R4 ;  /* 0x000000ffff0c7224 */ /* 0x000fe200078e0a04 */
[----:B------:R-:W-:Y:S02]  /*10e0*/  SEL R10, R10, R29, !P3 ;  /* 0x0000001d0a0a7207 */ /* 0x000fe40005800000 */
[----:B------:R-:W-:Y:S01]  /*10f0*/  LOP3.LUT R5, R16, R5, RZ, 0xc0, !PT ;  /* 0x0000000510057212 */ /* 0x000fe200078ec0ff */
[----:B------:R-:W-:Y:S02]  /*1100*/  IMAD R11, R2, R4, R11 ;  /* 0x00000004020b7224 */ /* 0x000fe400078e020b */
[----:B--2---:R-:W-:-:S02]  /*1110*/  IMAD R2, R12, R23, R18 ;  /* 0x000000170c027224 */ /* 0x004fc400078e0212 */
[----:B---3--:R-:W-:Y:S02]  /*1120*/  IMAD R10, R11, R24, R10 ;  /* 0x000000180b0a7224 */ /* 0x008fe400078e020a */
[----:B------:R-:W-:-:S05]  /*1130*/  IMAD R15, R2, R19, R5 ;  /* 0x00000013020f7224 */ /* 0x000fca00078e0205 */
[----:B------:R-:W-:Y:S02]  /*1140*/  SEL R22, R15, R10, !P3 ;  /* 0x0000000a0f167207 */ /* 0x000fe40005800000 */
[----:B------:R-:W-:-:S07]  /*1150*/  SEL R15, R10, R15, !P3 ;  /* 0x0000000f0a0f7207 */ /* 0x000fce0005800000 */
.L_x_9:
[----:B------:R-:W-:-:S08]  /*1160*/  NOP ;  /* 0x0000000000007918 */ /* 0x000fd00000000000 */
[----:B------:R-:W0:Y:S02]  /*1170*/  USETMAXREG.TRY_ALLOC.CTAPOOL UP0, 0xe8 ;  /* 0x000000e8000079c8 */ /* 0x000e240008000600 */
[----:B0-----:R-:W-:-:S13]  /*1180*/  PLOP3.LUT P0, PT, PT, PT, UP0, 0x80, 0x0 ;  /* 0x000000000000781c */ /* 0x001fda0003f0f008 */
[----:B------:R-:W-:Y:S05]  /*1190*/  @!P0 BRA `(.L_x_9) ;  /* 0xfffffffc00f08947 */ /* 0x000fea000383ffff */
[----:B------:R-:W-:Y:S01]  /*11a0*/  ULDC.64 UR4, c[0x0][0x598] ;  /* 0x0001660000047ab9 */ /* 0x000fe20000000a00 */
[----:B------:R-:W-:Y:S01]  /*11b0*/  ULDC.64 UR16, c[0x0][0x208] ;  /* 0x0000820000107ab9 */ /* 0x000fe20000000a00 */
[----:B------:R-:W-:-:S04]  /*11c0*/  ISETP.NE.U32.AND P0, PT, RZ, UR4, PT ;  /* 0x00000004ff007c0c */ /* 0x000fc8000bf05070 */
[----:B------:R-:W-:-:S13]  /*11d0*/  ISETP.NE.AND.EX P0, PT, RZ, UR5, PT, P0 ;  /* 0x00000005ff007c0c */ /* 0x000fda000bf05300 */
[----:B------:R-:W-:Y:S05]  /*11e0*/  @!P0 BRA `(.L_x_12) ;  /* 0x00000000001c8947 */ /* 0x000fea0003800000 */
[----:B------:R-:W0:Y:S02]  /*11f0*/  LDC.64 R4, c[0x0][0x598] ;  /* 0x00016600ff047b82 */ /* 0x000e240000000a00 */
[----:B0-----:R-:W2:Y:S02]  /*1200*/  LDG.E.64 R4, desc[UR16][R4.64] ;  /* 0x0000001004047981 */ /* 0x001ea4000c1e1b00 */
[----:B--2---:R-:W-:-:S04]  /*1210*/  ISETP.NE.U32.AND P0, PT, R4, RZ, PT ;  /* 0x000000ff0400720c */ /* 0x004fc80003f05070 */
[----:B------:R-:W-:-:S13]  /*1220*/  ISETP.NE.AND.EX P0, PT, R5, RZ, PT, P0 ;  /* 0x000000ff0500720c */ /* 0x000fda0003f05300 */
[----:B------:R-:W-:Y:S05]  /*1230*/  @!P0 BRA `(.L_x_12) ;  /* 0x0000000000088947 */ /* 0x000fea0003800000 */
[----:B------:R0:W5:Y:S01]  /*1240*/  LD.E R2, desc[UR16][R4.64] ;  /* 0x0000001004027980 */ /* 0x000162000c101900 */
[----:B------:R-:W-:Y:S05]  /*1250*/  BRA `(.L_x_13) ;  /* 0x0000000000207947 */ /* 0x000fea0003800000 */
.L_x_12:
[----:B------:R-:W-:Y:S02]  /*1260*/  ULDC.64 UR4, c[0x0][0x588] ;  /* 0x0001620000047ab9 */ /* 0x000fe40000000a00 */
[----:B------:R-:W-:-:S04]  /*1270*/  ISETP.NE.U32.AND P0, PT, RZ, UR4, PT ;  /* 0x00000004ff007c0c */ /* 0x000fc8000bf05070 */
[----:B------:R-:W-:-:S13]  /*1280*/  ISETP.NE.AND.EX P0, PT, RZ, UR5, PT, P0 ;  /* 0x00000005ff007c0c */ /* 0x000fda000bf05300 */
[----:B------:R-:W-:Y:S05]  /*1290*/  @!P0 BRA `(.L_x_14) ;  /* 0x00000000000c8947 */ /* 0x000fea0003800000 */
[----:B------:R-:W0:Y:S02]  /*12a0*/  LDC.64 R4, c[0x0][0x588] ;  /* 0x00016200ff047b82 */ /* 0x000e240000000a00 */
[----:B0-----:R1:W5:Y:S01]  /*12b0*/  LDG.E R2, desc[UR16][R4.64] ;  /* 0x0000001004027981 */ /* 0x001362000c1e1900 */
[----:B------:R-:W-:Y:S05]  /*12c0*/  BRA `(.L_x_13) ;  /* 0x0000000000047947 */ /* 0x000fea0003800000 */
.L_x_14:
[----:B------:R-:W2:Y:S02]  /*12d0*/  LDC R2, c[0x0][0x580] ;  /* 0x00016000ff027b82 */ /* 0x000ea40000000800 */
.L_x_13:
[----:B------:R-:W-:Y:S02]  /*12e0*/  ULDC.64 UR4, c[0x0][0x5a0] ;  /* 0x0001680000047ab9 */ /* 0x000fe40000000a00 */
[----:B------:R-:W-:-:S04]  /*12f0*/  ISETP.NE.U32.AND P0, PT, RZ, UR4, PT ;  /* 0x00000004ff007c0c */ /* 0x000fc8000bf05070 */
[----:B------:R-:W-:-:S13]  /*1300*/  ISETP.NE.AND.EX P0, PT, RZ, UR5, PT, P0 ;  /* 0x00000005ff007c0c */ /* 0x000fda000bf05300 */
[----:B------:R-:W-:Y:S05]  /*1310*/  @!P0 BRA `(.L_x_15) ;  /* 0x00000000001c8947 */ /* 0x000fea0003800000 */
[----:B01----:R-:W0:Y:S02]  /*1320*/  LDC.64 R4, c[0x0][0x5a0] ;  /* 0x00016800ff047b82 */ /* 0x003e240000000a00 */
[----:B0-----:R-:W3:Y:S02]  /*1330*/  LDG.E.64 R4, desc[UR16][R4.64] ;  /* 0x0000001004047981 */ /* 0x001ee4000c1e1b00 */
[----:B---3--:R-:W-:-:S04]  /*1340*/  ISETP.NE.U32.AND P0, PT, R4, RZ, PT ;  /* 0x000000ff0400720c */ /* 0x008fc80003f05070 */
[----:B------:R-:W-:-:S13]  /*1350*/  ISETP.NE.AND.EX P0, PT, R5, RZ, PT, P0 ;  /* 0x000000ff0500720c */ /* 0x000fda0003f05300 */
[----:B------:R-:W-:Y:S05]  /*1360*/  @!P0 BRA `(.L_x_15) ;  /* 0x0000000000088947 */ /* 0x000fea0003800000 */
[----:B------:R0:W5:Y:S01]  /*1370*/  LD.E R12, desc[UR16][R4.64] ;  /* 0x00000010040c7980 */ /* 0x000162000c101900 */
[----:B------:R-:W-:Y:S05]  /*1380*/  BRA `(.L_x_16) ;  /* 0x0000000000207947 */ /* 0x000fea0003800000 */
.L_x_15:
[----:B------:R-:W-:Y:S02]  /*1390*/  ULDC.64 UR4, c[0x0][0x590] ;  /* 0x0001640000047ab9 */ /* 0x000fe40000000a00 */
[----:B------:R-:W-:-:S04]  /*13a0*/  ISETP.NE.U32.AND P0, PT, RZ, UR4, PT ;  /* 0x00000004ff007c0c */ /* 0x000fc8000bf05070 */
[----:B------:R-:W-:-:S13]  /*13b0*/  ISETP.NE.AND.EX P0, PT, RZ, UR5, PT, P0 ;  /* 0x00000005ff007c0c */ /* 0x000fda000bf05300 */
[----:B------:R-:W-:Y:S05]  /*13c0*/  @!P0 BRA `(.L_x_17) ;  /* 0x00000000000c8947 */ /* 0x000fea0003800000 */
[----:B------:R-:W3:Y:S02]  /*13d0*/  LDC.64 R12, c[0x0][0x590] ;  /* 0x00016400ff0c7b82 */ /* 0x000ee40000000a00 */
[----:B---3--:R3:W5:Y:S01]  /*13e0*/  LDG.E R12, desc[UR16][R12.64] ;  /* 0x000000100c0c7981 */ /* 0x008762000c1e1900 */
[----:B------:R-:W-:Y:S05]  /*13f0*/  BRA `(.L_x_16) ;  /* 0x0000000000047947 */ /* 0x000fea0003800000 */
.L_x_17:
[----:B------:R-:W4:Y:S02]  /*1400*/  LDC R12, c[0x0][0x584] ;  /* 0x00016100ff0c7b82 */ /* 0x000f240000000800 */
.L_x_16:
[----:B------:R-:W-:-:S13]  /*1410*/  LOP3.LUT P0, RZ, R14, 0xff, RZ, 0xc0, !PT ;  /* 0x000000ff0eff7812 */ /* 0x000fda000780c0ff */
[----:B------:R-:W-:Y:S05]  /*1420*/  @!P0 EXIT ;  /* 0x000000000000894d */ /* 0x000fea0003800000 */
[----:B------:R-:W-:Y:S01]  /*1430*/  ULDC UR4, c[0x0][0x28c] ;  /* 0x0000a30000047ab9 */ /* 0x000fe20000000800 */
[----:B------:R-:W-:Y:S01]  /*1440*/  LOP3.LUT R50, R6, 0x1, RZ, 0xfc, !PT ;  /* 0x0000000106327812 */ /* 0x000fe200078efcff */
[----:B------:R-:W-:-:S04]  /*1450*/  UIADD3 UR4, UR4, 0x1f, URZ ;  /* 0x0000001f04047890 */ /* 0x000fc8000fffe03f */
[----:B------:R-:W-:-:S04]  /*1460*/  USHF.R.S32.HI UR5, URZ, 0x1f, UR4 ;  /* 0x0000001f3f057899 */ /* 0x000fc80008011404 */
[----:B------:R-:W-:-:S03]  /*1470*/  ULEA.HI UR5, UR5, UR4, URZ, 0x5 ;  /* 0x0000000405057291 */ /* 0x000fc6000f8f283f */
[----:B------:R-:W-:Y:S01]  /*1480*/  UMOV UR4, URZ ;  /* 0x0000003f00047c82 */ /* 0x000fe20008000000 */
[----:B------:R-:W-:-:S03]  /*1490*/  USHF.R.S32.HI UR9, URZ, 0x5, UR5 ;  /* 0x000000053f097899 */ /* 0x000fc60008011405 */
[----:B------:R-:W-:-:S09]  /*14a0*/  UMOV UR5, URZ ;  /* 0x0000003f00057c82 */ /* 0x000fd20008000000 */
.L_x_76:
[----:B01----:R-:W-:Y:S01]  /*14b0*/  LOP3.LUT R4, R0, 0x80, RZ, 0xc0, !PT ;  /* 0x0000008000047812 */ /* 0x003fe200078ec0ff */
[----:B------:R-:W0:Y:S01]  /*14c0*/  S2UR UR13, SR_CgaCtaId ;  /* 0x00000000000d79c3 */ /* 0x000e220000008800 */
[----:B------:R-:W-:Y:S01]  /*14d0*/  UMOV UR12, 0x400 ;  /* 0x00000400000c7882 */ /* 0x000fe20000000000 */
[----:B------:R-:W-:Y:S01]  /*14e0*/  UMOV UR6, URZ ;  /* 0x0000003f00067c82 */ /* 0x000fe20008000000 */
[----:B------:R-:W-:Y:S01]  /*14f0*/  SHF.R.U32.HI R4, RZ, 0x7, R4 ;  /* 0x00000007ff047819 */ /* 0x000fe20000011604 */
[----:B------:R-:W-:Y:S01]  /*1500*/  UMOV UR7, URZ ;  /* 0x0000003f00077c82 */ /* 0x000fe20008000000 */
[----:B------:R-:W-:Y:S01]  /*1510*/  UMOV UR18, UR5 ;  /* 0x0000000500127c82 */ /* 0x000fe20008000000 */
[----:B---3--:R-:W-:Y:S01]  /*1520*/  IMAD.MOV.U32 R13, RZ, RZ, RZ ;  /* 0x000000ffff0d7224 */ /* 0x008fe200078e00ff */
[----:B------:R-:W-:Y:S01]  /*1530*/  CS2R R16, SRZ ;  /* 0x0000000000107805 */ /* 0x000fe2000001ff00 */
[----:B------:R-:W1:Y:S01]  /*1540*/  LDC R5, c[0x0][0x28c] ;  /* 0x0000a300ff057b82 */ /* 0x000e620000000800 */
[----:B------:R-:W3:Y:S01]  /*1550*/  SHFL.IDX PT, R4, R4, RZ, 0x1f ;  /* 0x00001fff04047589 */ /* 0x000ee200000e0000 */
[----:B------:R-:W-:-:S02]  /*1560*/  CS2R R20, SRZ ;  /* 0x0000000000147805 */ /* 0x000fc4000001ff00 */
[----:B------:R-:W-:Y:S02]  /*1570*/  CS2R R40, SRZ ;  /* 0x0000000000287805 */ /* 0x000fe4000001ff00 */
[----:B------:R-:W-:Y:S01]  /*1580*/  CS2R R44, SRZ ;  /* 0x00000000002c7805 */ /* 0x000fe2000001ff00 */
[----:B------:R-:W-:Y:S01]  /*1590*/  IMAD.MOV.U32 R42, RZ, RZ, RZ ;  /* 0x000000ffff2a7224 */ /* 0x000fe200078e00ff */
[----:B------:R-:W-:Y:S02]  /*15a0*/  CS2R R46, SRZ ;  /* 0x00000000002e7805 */ /* 0x000fe4000001ff00 */
[----:B------:R-:W-:Y:S01]  /*15b0*/  CS2R R48, SRZ ;  /* 0x0000000000307805 */ /* 0x000fe2000001ff00 */
[----:B------:R-:W-:Y:S01]  /*15c0*/  IMAD.MOV.U32 R51, RZ, RZ, RZ ;  /* 0x000000ffff337224 */ /* 0x000fe200078e00ff */
[----:B------:R-:W-:Y:S01]  /*15d0*/  CS2R R32, SRZ ;  /* 0x0000000000207805 */ /* 0x000fe2000001ff00 */
[----:B------:R-:W-:Y:S01]  /*15e0*/  IMAD.MOV.U32 R53, RZ, RZ, RZ ;  /* 0x000000ffff357224 */ /* 0x000fe200078e00ff */
[----:B------:R-:W-:Y:S01]  /*15f0*/  CS2R R34, SRZ ;  /* 0x0000000000227805 */ /* 0x000fe2000001ff00 */
[----:B------:R-:W-:Y:S01]  /*1600*/  IMAD.U32 R14, RZ, RZ, UR4 ;  /* 0x00000004ff0e7e24 */ /* 0x000fe2000f8e00ff */
[----:B------:R-:W-:-:S02]  /*1610*/  CS2R R36, SRZ ;  /* 0x0000000000247805 */ /* 0x000fc4000001ff00 */
[----:B------:R-:W-:Y:S02]  /*1620*/  CS2R R38, SRZ ;  /* 0x0000000000267805 */ /* 0x000fe4000001ff00 */
[----:B------:R-:W-:Y:S02]  /*1630*/  CS2R R24, SRZ ;  /* 0x0000000000187805 */ /* 0x000fe4000001ff00 */
[----:B--2---:R-:W-:Y:S02]  /*1640*/  CS2R R26, SRZ ;  /* 0x00000000001a7805 */ /* 0x004fe4000001ff00 */
[----:B------:R-:W-:Y:S02]  /*1650*/  CS2R R28, SRZ ;  /* 0x00000000001c7805 */ /* 0x000fe4000001ff00 */
[----:B------:R-:W-:Y:S02]  /*1660*/  CS2R R30, SRZ ;  /* 0x00000000001e7805 */ /* 0x000fe4000001ff00 */
[----:B-1----:R-:W-:-:S02]  /*1670*/  ISETP.GE.AND P0, PT, R5, 0x1, PT ;  /* 0x000000010500780c */ /* 0x002fc40003f06270 */
[----:B---3--:R-:W-:-:S13]  /*1680*/  R2UR UR8, R4 ;  /* 0x00000000040872ca */ /* 0x008fda00000e0000 */
[----:B------:R-:W-:-:S04]  /*1690*/  ULEA.HI UR10, UR8, UR8, URZ, 0x1 ;  /* 0x00000008080a7291 */ /* 0x000fc8000f8f083f */
[----:B------:R-:W-:Y:S02]  /*16a0*/  ULOP3.LUT UR11, UR10, 0x1ffffe, URZ, 0xc0, !UPT ;  /* 0x001ffffe0a0b7892 */ /* 0x000fe4000f8ec03f */
[----:B0-----:R-:W-:Y:S02]  /*16b0*/  ULEA UR10, UR13, UR12, 0x18 ;  /* 0x0000000c0d0a7291 */ /* 0x001fe4000f8ec03f */
[----:B------:R-:W-:-:S03]  /*16c0*/  UIADD3 UR11, UR8, -UR11, URZ ;  /* 0x8000000b080b7290 */ /* 0x000fc6000fffe03f */
[----:B------:R-:W-:Y:S01]  /*16d0*/  UMOV UR8, URZ ;  /* 0x0000003f00087c82 */ /* 0x000fe20008000000 */
[----:B------:R-:W-:-:S04]  /*16e0*/  ULEA UR11, UR11, UR10, 0xb ;  /* 0x0000000a0b0b7291 */ /* 0x000fc8000f8e583f */
[----:B------:R-:W-:-:S04]  /*16f0*/  UIADD3 UR11, UR11, 0x280, URZ ;  /* 0x000002800b0b7890 */ /* 0x000fc8000fffe03f */
[----:B------:R-:W-:-:S04]  /*1700*/  USHF.R.U32.HI UR11, URZ, 0x4, UR11 ;  /* 0x000000043f0b7899 */ /* 0x000fc8000801160b */
[----:B------:R-:W-:Y:S01]  /*1710*/  ULOP3.LUT UR11, UR11, 0x3fff, URZ, 0xc0, !UPT ;  /* 0x00003fff0b0b7892 */ /* 0x000fe2000f8ec03f */
[----:B-----5:R-:W-:Y:S11]  /*1720*/  @!P0 BRA `(.L_x_18) ;  /* 0x0000000400108947 */ /* 0x020ff60003800000 */
[----:B------:R-:W-:-:S13]  /*1730*/  ISETP.NE.AND P1, PT, R50, 0x3, PT ;  /* 0x000000033200780c */ /* 0x000fda0003f25270 */
[----:B------:R-:W-:Y:S05]  /*1740*/  @!P1 BRA `(.L_x_19) ;  /* 0x0000000000049947 */ /* 0x000fea0003800000 */
[----:B------:R-:W-:Y:S01]  /*1750*/  BPT.TRAP 0x1 ;  /* 0x000000040000795c */ /* 0x000fe20000300000 */
.L_x_19:
[----:B------:R-:W-:Y:S01]  /*1760*/  ULEA UR6, UR5, UR10, 0x3 ;  /* 0x0000000a05067291 */ /* 0x000fe2000f8e183f */
[----:B------:R-:W-:-:S05]  /*1770*/  IMAD.U32 R4, RZ, RZ, UR4 ;  /* 0x00000004ff047e24 */ /* 0x000fca000f8e00ff */
[----:B------:R-:W-:-:S04]  /*1780*/  SHF.L.U32 R4, R4, 0x1f, RZ ;  /* 0x0000001f04047819 */ /* 0x000fc800000006ff */
[----:B------:R0:W1:Y:S01]  /*1790*/  SYNCS.PHASECHK.TRANS64.TRYWAIT P0, [UR6], R4 ;  /* 0x00000004ff0075a7 */ /* 0x0000620008000146 */
[----:B------:R-:W-:Y:S05]  /*17a0*/  @!P1 BRA `(.L_x_20) ;  /* 0x0000000000049947 */ /* 0x000fea0003800000 */
[----:B------:R-:W-:Y:S01]  /*17b0*/  BPT.TRAP 0x1 ;  /* 0x000000040000795c */ /* 0x000fe20000300000 */
.L_x_20:
[----:B-1----:R-:W-:Y:S05]  /*17c0*/  @P0 BRA `(.L_x_21) ;  /* 0x0000000000080947 */ /* 0x002fea0003800000 */
[----:B------:R-:W1:Y:S02]  /*17d0*/  SYNCS.PHASECHK.TRANS64.TRYWAIT P0, [UR6], R4 ;  /* 0x00000004ff0075a7 */ /* 0x000e640008000146 */
[----:B-1----:R-:W-:Y:S05]  /*17e0*/  @!P0 BRA `(.L_x_22) ;  /* 0x0000004c00208947 */ /* 0x002fea0003800000 */
.L_x_21:
[----:B------:R-:W-:Y:S01]  /*17f0*/  UIADD3 UR6, UR10, 0x34280, URZ ;  /* 0x000342800a067890 */ /* 0x000fe2000fffe03f */
[----:B------:R-:W-:Y:S01]  /*1800*/  WARPGROUP.ARRIVE ;  /* 0x00000000000079c5 */ /* 0x000fe20000000000 */
[----:B------:R-:W-:Y:S01]  /*1810*/  ULOP3.LUT UR12, UR11, 0x10000, URZ, 0xfc, !UPT ;  /* 0x000100000b0c7892 */ /* 0x000fe2000f8efc3f */
[----:B------:R-:W-:Y:S01]  /*1820*/  IMAD.MOV.U32 R13, RZ, RZ, RZ ;  /* 0x000000ffff0d7224 */ /* 0x000fe200078e00ff */
[----:B------:R-:W-:Y:S01]  /*1830*/  USHF.R.U32.HI UR6, URZ, 0x4, UR6 ;  /* 0x000000043f067899 */ /* 0x000fe20008011606 */
[----:B------:R-:W-:Y:S01]  /*1840*/  CS2R R16, SRZ ;  /* 0x0000000000107805 */ /* 0x000fe2000001ff00 */
[----:B------:R-:W-:Y:S01]  /*1850*/  ULEA UR12, UR5, UR12, 0x9 ;  /* 0x0000000c050c7291 */ /* 0x000fe2000f8e483f */
[----:B------:R-:W-:Y:S01]  /*1860*/  CS2R R20, SRZ ;  /* 0x0000000000147805 */ /* 0x000fe2000001ff00 */
[----:B------:R-:W-:Y:S01]  /*1870*/  ULOP3.LUT UR6, UR6, 0x3fff, URZ, 0xc0, !UPT ;  /* 0x00003fff06067892 */ /* 0x000fe2000f8ec03f */
[----:B------:R-:W-:Y:S01]  /*1880*/  CS2R R40, SRZ ;  /* 0x0000000000287805 */ /* 0x000fe2000001ff00 */
[----:B------:R-:W-:Y:S01]  /*1890*/  UIADD3 UR7, UR12, 0x100, URZ ;  /* 0x000001000c077890 */ /* 0x000fe2000fffe03f */
[----:B------:R-:W-:Y:S01]  /*18a0*/  CS2R R44, SRZ ;  /* 0x00000000002c7805 */ /* 0x000fe2000001ff00 */
[----:B------:R-:W-:Y:S01]  /*18b0*/  ULOP3.LUT UR6, UR6, 0x10000, URZ, 0xfc, !UPT ;  /* 0x0001000006067892 */ /* 0x000fe2000f8efc3f */
[----:B------:R-:W-:Y:S01]  /*18c0*/  IMAD.MOV.U32 R42, RZ, RZ, RZ ;  /* 0x000000ffff2a7224 */ /* 0x000fe200078e00ff */
[----:B------:R-:W-:Y:S01]  /*18d0*/  ULDC UR8, c[0x0][0x50c] ;  /* 0x0001430000087ab9 */ /* 0x000fe20000000800 */
[----:B------:R-:W-:Y:S01]  /*18e0*/  UMOV UR13, 0xc0000010 ;  /* 0xc0000010000d7882 */ /* 0x000fe20000000000 */
[----:B------:R-:W-:Y:S01]  /*18f0*/  ULEA UR14, UR5, UR6, 0x5 ;  /* 0x00000006050e7291 */ /* 0x000fe2000f8e283f */
[----:B------:R-:W-:Y:S01]  /*1900*/  CS2R R46, SRZ ;  /* 0x00000000002e7805 */ /* 0x000fe2000001ff00 */
[----:B------:R-:W-:Y:S01]  /*1910*/  UMOV UR15, 0xc0000010 ;  /* 0xc0000010000f7882 */ /* 0x000fe20000000000 */
[----:B------:R-:W-:Y:S01]  /*1920*/  UISETP.NE.AND UP0, UPT, UR8, 0x1, UPT ;  /* 0x000000010800788c */ /* 0x000fe2000bf05270 */
[----:B------:R-:W-:Y:S01]  /*1930*/  CS2R R48, SRZ ;  /* 0x0000000000307805 */ /* 0x000fe2000001ff00 */
[----:B------:R-:W-:Y:S01]  /*1940*/  UMOV UR6, 0x1 ;  /* 0x0000000100067882 */ /* 0x000fe20000000000 */
[----:B------:R-:W-:-:S02]  /*1950*/  IMAD.MOV.U32 R51, RZ, RZ, RZ ;  /* 0x000000ffff337224 */ /* 0x000fc400078e00ff */
[----:B------:R-:W-:Y:S01]  /*1960*/  IMAD.MOV.U32 R53, RZ, RZ, RZ ;  /* 0x000000ffff357224 */ /* 0x000fe200078e00ff */
[----:B------:R-:W-:Y:S01]  /*1970*/  QGMMA.64x16x32.F32.E4M3.E4M3 R32, gdesc[UR12], RZ, !UPT ;  /* 0x002000000c2079f3 */ /* 0x000fe2000c7008ff */
[----:B------:R-:W-:Y:S01]  /*1980*/  UMOV UR12, UR7 ;  /* 0x00000007000c7c82 */ /* 0x000fe20008000000 */
[----:B------:R-:W-:Y:S01]  /*1990*/  USEL UR7, URZ, 0x1, UP0 ;  /* 0x000000013f077887 */ /* 0x000fe20008000000 */
[----:B------:R-:W-:Y:S02]  /*19a0*/  UMOV UR13, 0xc0000010 ;  /* 0xc0000010000d7882 */ /* 0x000fe40000000000 */
[----:B------:R-:W-:Y:S03]  /*19b0*/  QGMMA.64x16x32.F32.E4M3.E4M3 R24, gdesc[UR12], RZ, !UPT, gsb0 ;  /* 0x002000000c1879f3 */ /* 0x000fe6000c0008ff */
[----:B------:R-:W-:-:S13]  /*19c0*/  ISETP.NE.AND P0, PT, RZ, UR7, PT ;  /* 0x00000007ff007c0c */ /* 0x000fda000bf05270 */
[----:B------:R-:W-:Y:S05]  /*19d0*/  @!P0 BRA `(.L_x_23) ;  /* 0x0000000000488947 */ /* 0x000fea0003800000 */
[----:B------:R-:W-:Y:S02]  /*19e0*/  WARPGROUP.DEPBAR.LE gsb0, 0x0 ;  /* 0x00008000000079c5 */ /* 0x000fe40000010000 */
[----:B------:R-:W-:-:S01]  /*19f0*/  FADD R53, RZ, R32 ;  /* 0x00000020ff357221 */ /* 0x000fc20000000000 */
[----:B------:R-:W-:Y:S01]  /*1a00*/  FADD R48, RZ, R33 ;  /* 0x00000021ff307221 */ /* 0x000fe20000000000 */
        /* <DEDUP_REMOVED lines=14> */
[----:B------:R-:W-:-:S06]  /*1af0*/  UMOV UR6, URZ ;  /* 0x0000003f00067c82 */ /* 0x000fcc0008000000 */
.L_x_23:
[----:B------:R-:W-:-:S04]  /*1b00*/  UIADD3 UR18, UR5, 0x1, URZ ;  /* 0x0000000105127890 */ /* 0x000fc8000fffe03f */
[----:B------:R-:W-:-:S04]  /*1b10*/  UISETP.NE.AND UP0, UPT, UR18, 0x1a, UPT ;  /* 0x0000001a1200788c */ /* 0x000fc8000bf05270 */
[----:B------:R-:W-:Y:S02]  /*1b20*/  USEL UR8, URZ, 0x1, UP0 ;  /* 0x000000013f087887 */ /* 0x000fe40008000000 */
[----:B------:R-:W-:Y:S02]  /*1b30*/  USEL UR18, UR18, URZ, UP0 ;  /* 0x0000003f12127287 */ /* 0x000fe40008000000 */
[----:B------:R-:W-:-:S06]  /*1b40*/  ULOP3.LUT UR8, UR4, UR8, URZ, 0x3c, !UPT ;  /* 0x0000000804087292 */ /* 0x000fcc000f8e3c3f */
[----:B------:R-:W-:Y:S01]  /*1b50*/  IMAD.U32 R14, RZ, RZ, UR8 ;  /* 0x00000008ff0e7e24 */ /* 0x000fe2000f8e00ff */
[----:B------:R-:W-:-:S06]  /*1b60*/  UMOV UR8, 0x1 ;  /* 0x0000000100087882 */ /* 0x000fcc0000000000 */
.L_x_18:
[----:B------:R-:W-:-:S04]  /*1b70*/  UISETP.LT.AND UP0, UPT, UR9, 0x1, UPT ;  /* 0x000000010900788c */ /* 0x000fc8000bf01270 */
[----:B------:R-:W-:-:S04]  /*1b80*/  USEL UR12, UR9, 0x1, UP0 ;  /* 0x00000001090c7887 */ /* 0x000fc80008000000 */
[----:B------:R-:W-:-:S04]  /*1b90*/  UIADD3 UR12, UR9, -UR12, URZ ;  /* 0x8000000c090c7290 */ /* 0x000fc8000fffe03f */
[----:B------:R-:W-:-:S06]  /*1ba0*/  UISETP.GE.AND UP0, UPT, UR12, 0x1, UPT ;  /* 0x000000010c00788c */ /* 0x000fcc000bf06270 */
[----:B------:R-:W-:-:S13]  /*1bb0*/  PLOP3.LUT P0, PT, PT, PT, UP0, 0x80, 0x0 ;  /* 0x000000000000781c */ /* 0x000fda0003f0f008 */
[----:B------:R-:W-:Y:S05]  /*1bc0*/  @!P0 BRA `(.L_x_24) ;  /* 0x0000000400448947 */ /* 0x000fea0003800000 */
[----:B01----:R-:W-:Y:S01]  /*1bd0*/  IMAD.U32 R4, RZ, RZ, UR12 ;  /* 0x0000000cff047e24 */ /* 0x003fe2000f8e00ff */
[----:B------:R-:W-:Y:S01]  /*1be0*/  ULDC UR19, c[0x0][0x50c] ;  /* 0x0001430000137ab9 */ /* 0x000fe20000000800 */
[----:B------:R-:W-:-:S07]  /*1bf0*/  IMAD.U32 R5, RZ, RZ, UR5 ;  /* 0x00000005ff057e24 */ /* 0x000fce000f8e00ff */
.L_x_32:
[----:B------:R-:W-:-:S13]  /*1c00*/  ISETP.NE.AND P1, PT, R50, 0x3, PT ;  /* 0x000000033200780c */ /* 0x000fda0003f25270 */
[----:B------:R-:W-:Y:S05]  /*1c10*/  @!P1 BRA `(.L_x_25) ;  /* 0x0000000000049947 */ /* 0x000fea0003800000 */
[----:B------:R-:W-:Y:S01]  /*1c20*/  BPT.TRAP 0x1 ;  /* 0x000000040000795c */ /* 0x000fe20000300000 */
.L_x_25:
[----:B------:R-:W0:Y:S01]  /*1c30*/  S2UR UR12, SR_CgaCtaId ;  /* 0x00000000000c79c3 */ /* 0x000e220000008800 */
[----:B------:R-:W-:Y:S01]  /*1c40*/  UMOV UR10, 0x400 ;  /* 0x00000400000a7882 */ /* 0x000fe20000000000 */
[----:B------:R-:W-:Y:S01]  /*1c50*/  SHF.L.U32 R10, R14, 0x1f, RZ ;  /* 0x0000001f0e0a7819 */ /* 0x000fe200000006ff */
[----:B0-----:R-:W-:-:S04]  /*1c60*/  ULEA UR10, UR12, UR10, 0x18 ;  /* 0x0000000a0c0a7291 */ /* 0x001fc8000f8ec03f */
[----:B------:R-:W-:-:S09]  /*1c70*/  ULEA UR12, UR18, UR10, 0x3 ;  /* 0x0000000a120c7291 */ /* 0x000fd2000f8e183f */
[----:B------:R0:W1:Y:S01]  /*1c80*/  SYNCS.PHASECHK.TRANS64.TRYWAIT P0, [UR12], R10 ;  /* 0x0000000aff0075a7 */ /* 0x000062000800014c */
[----:B------:R-:W-:Y:S05]  /*1c90*/  @!P1 BRA `(.L_x_26) ;  /* 0x0000000000049947 */ /* 0x000fea0003800000 */
[----:B------:R-:W-:Y:S01]  /*1ca0*/  BPT.TRAP 0x1 ;  /* 0x000000040000795c */ /* 0x000fe20000300000 */
.L_x_26:
[----:B-1----:R-:W-:Y:S05]  /*1cb0*/  @P0 BRA `(.L_x_27) ;  /* 0x0000000000080947 */ /* 0x002fea0003800000 */
[----:B------:R-:W1:Y:S02]  /*1cc0*/  SYNCS.PHASECHK.TRANS64.TRYWAIT P0, [UR12], R10 ;  /* 0x0000000aff0075a7 */ /* 0x000e64000800014c */
[----:B-1----:R-:W-:Y:S05]  /*1cd0*/  @!P0 BRA `(.L_x_28) ;  /* 0x0000004400fc8947 */ /* 0x002fea0003800000 */
.L_x_27:
[----:B------:R-:W-:Y:S01]  /*1ce0*/  UIADD3 UR12, UR10, 0x34280, URZ ;  /* 0x000342800a0c7890 */ /* 0x000fe2000fffe03f */
[----:B------:R-:W-:Y:S01]  /*1cf0*/  WARPGROUP.ARRIVE ;  /* 0x00000000000079c5 */ /* 0x000fe20000000000 */
[----:B------:R-:W-:Y:S02]  /*1d00*/  UISETP.NE.AND UP0, UPT, UR7, URZ, UPT ;  /* 0x0000003f0700728c */ /* 0x000fe4000bf05270 */
[----:B------:R-:W-:Y:S02]  /*1d10*/  USHF.R.U32.HI UR12, URZ, 0x4, UR12 ;  /* 0x000000043f0c7899 */ /* 0x000fe4000801160c */
[----:B------:R-:W-:Y:S02]  /*1d20*/  USEL UR8, UR8, URZ, !UP0 ;  /* 0x0000003f08087287 */ /* 0x000fe4000c000000 */
[----:B------:R-:W-:Y:S02]  /*1d30*/  ULOP3.LUT UR7, UR12, 0x3fff, URZ, 0xc0, !UPT ;  /* 0x00003fff0c077892 */ /* 0x000fe4000f8ec03f */
[----:B------:R-:W-:-:S02]  /*1d40*/  ULOP3.LUT UR12, UR11, 0x10000, URZ, 0xfc, !UPT ;  /* 0x000100000b0c7892 */ /* 0x000fc4000f8efc3f */
[----:B------:R-:W-:Y:S02]  /*1d50*/  ULOP3.LUT UR7, UR7, 0x10000, URZ, 0xfc, !UPT ;  /* 0x0001000007077892 */ /* 0x000fe4000f8efc3f */
[----:B------:R-:W-:Y:S02]  /*1d60*/  UISETP.NE.U32.AND UP0, UPT, UR8, URZ, UPT ;  /* 0x0000003f0800728c */ /* 0x000fe4000bf05070 */
[----:B------:R-:W-:Y:S02]  /*1d70*/  ULEA UR12, UR18, UR12, 0x9 ;  /* 0x0000000c120c7291 */ /* 0x000fe4000f8e483f */
[----:B------:R-:W-:Y:S02]  /*1d80*/  ULEA UR14, UR18, UR7, 0x5 ;  /* 0x00000007120e7291 */ /* 0x000fe4000f8e283f */
[----:B------:R-:W-:Y:S01]  /*1d90*/  UIADD3 UR7, UR12, 0x100, URZ ;  /* 0x000001000c077890 */ /* 0x000fe2000fffe03f */
[----:B------:R-:W-:Y:S01]  /*1da0*/  UMOV UR13, 0xc0000010 ;  /* 0xc0000010000d7882 */ /* 0x000fe20000000000 */
[----:B------:R-:W-:Y:S01]  /*1db0*/  UMOV UR15, 0xc0000010 ;  /* 0xc0000010000f7882 */ /* 0x000fe20000000000 */
[----:B------:R-:W-:-:S04]  /*1dc0*/  UIADD3 UR6, UR6, 0x1, URZ ;  /* 0x0000000106067890 */ /* 0x000fc8000fffe03f */
[----:B------:R-:W-:Y:S01]  /*1dd0*/  QGMMA.64x16x32.F32.E4M3.E4M3 R32, gdesc[UR12], R32, UP0 ;  /* 0x002000000c2079f3 */ /* 0x000fe2000bf00820 */
[----:B------:R-:W-:Y:S01]  /*1de0*/  UMOV UR12, UR7 ;  /* 0x00000007000c7c82 */ /* 0x000fe20008000000 */
[----:B------:R-:W-:Y:S02]  /*1df0*/  UMOV UR13, 0xc0000010 ;  /* 0xc0000010000d7882 */ /* 0x000fe40000000000 */
[----:B------:R-:W-:Y:S01]  /*1e00*/  QGMMA.64x16x32.F32.E4M3.E4M3 R24, gdesc[UR12], R24, UP0, gsb0 ;  /* 0x002000000c1879f3 */ /* 0x000fe2000b800818 */
[----:B------:R-:W-:-:S04]  /*1e10*/  UISETP.NE.AND UP0, UPT, UR6, UR19, UPT ;  /* 0x000000130600728c */ /* 0x000fc8000bf05270 */
[----:B------:R-:W-:-:S06]  /*1e20*/  USEL UR7, URZ, 0x1, UP0 ;  /* 0x000000013f077887 */ /* 0x000fcc0008000000 */
[----:B------:R-:W-:Y:S01]  /*1e30*/  ISETP.NE.AND P0, PT, RZ, UR7, PT ;  /* 0x00000007ff007c0c */ /* 0x000fe2000bf05270 */
[----:B------:R-:W-:-:S12]  /*1e40*/  WARPGROUP.DEPBAR.LE gsb0, 0x1 ;  /* 0x00008000000079c5 */ /* 0x000fd80000010100 */
[----:B------:R-:W-:Y:S05]  /*1e50*/  @!P0 BRA `(.L_x_29) ;  /* 0x0000000000488947 */ /* 0x000fea0003800000 */
[----:B------:R-:W-:Y:S02]  /*1e60*/  WARPGROUP.DEPBAR.LE gsb0, 0x0 ;  /* 0x00008000000079c5 */ /* 0x000fe40000010000 */
[----:B------:R-:W-:-:S01]  /*1e70*/  FADD R53, R32, R53 ;  /* 0x0000003520357221 */ /* 0x000fc20000000000 */
[----:B------:R-:W-:Y:S01]  /*1e80*/  FADD R48, R33, R48 ;  /* 0x0000003021307221 */ /* 0x000fe20000000000 */
        /* <DEDUP_REMOVED lines=14> */
[----:B------:R-:W-:-:S06]  /*1f70*/  UMOV UR6, URZ ;  /* 0x0000003f00067c82 */ /* 0x000fcc0008000000 */
.L_x_29:
[----:B------:R-:W-:Y:S05]  /*1f80*/  @!P1 BRA `(.L_x_30) ;  /* 0x0000000000049947 */ /* 0x000fea0003800000 */
[----:B------:R-:W-:Y:S01]  /*1f90*/  BPT.TRAP 0x1 ;  /* 0x000000040000795c */ /* 0x000fe20000300000 */
.L_x_30:
[----:B------:R-:W-:-:S13]  /*1fa0*/  ISETP.NE.AND P0, PT, R7, RZ, PT ;  /* 0x000000ff0700720c */ /* 0x000fda0003f05270 */
[----:B01----:R-:W-:-:S05]  /*1fb0*/  @P0 LEA R10, R5, UR10, 0x3 ;  /* 0x0000000a050a0c11 */ /* 0x003fca000f8e18ff */
[----:B------:R-:W-:-:S05]  /*1fc0*/  @P0 VIADD R10, R10, 0xd0 ;  /* 0x000000d00a0a0836 */ /* 0x000fca0000000000 */
[----:B------:R-:W-:-:S04]  /*1fd0*/  @P0 PRMT R10, R3, 0x654, R10 ;  /* 0x00000654030a0816 */ /* 0x000fc8000000000a */
[----:B------:R0:W-:Y:S01]  /*1fe0*/  @P0 SYNCS.ARRIVE.TRANS64.RED.A1T0 RZ, [R10+URZ], RZ ;  /* 0x000000ff0aff09a7 */ /* 0x0001e2000810043f */
[----:B------:R-:W-:-:S13]  /*1ff0*/  ISETP.GT.U32.AND P0, PT, R6, 0x1, PT ;  /* 0x000000010600780c */ /* 0x000fda0003f04070 */
[----:B0-----:R-:W-:Y:S05]  /*2000*/  @P0 BRA `(.L_x_31) ;  /* 0x0000000000040947 */ /* 0x001fea0003800000 */
[----:B------:R-:W-:Y:S01]  /*2010*/  BPT.TRAP 0x1 ;  /* 0x000000040000795c */ /* 0x000fe20000300000 */
.L_x_31:
[----:B------:R-:W-:Y:S01]  /*2020*/  UIADD3 UR18, UR18, 0x1, URZ ;  /* 0x0000000112127890 */ /* 0x000fe2000fffe03f */
[C---:B------:R-:W-:Y:S01]  /*2030*/  ISETP.GT.AND P1, PT, R4.reuse, 0x1, PT ;  /* 0x000000010400780c */ /* 0x040fe20003f24270 */
[----:B------:R-:W-:Y:S02]  /*2040*/  VIADD R5, R5, 0x1 ;  /* 0x0000000105057836 */ /* 0x000fe40000000000 */
[----:B------:R-:W-:Y:S01]  /*2050*/  UISETP.NE.AND UP0, UPT, UR18, 0x1a, UPT ;  /* 0x0000001a1200788c */ /* 0x000fe2000bf05270 */
[----:B------:R-:W-:Y:S02]  /*2060*/  VIADD R4, R4, 0xffffffff ;  /* 0xffffffff04047836 */ /* 0x000fe40000000000 */
[C---:B------:R-:W-:Y:S01]  /*2070*/  ISETP.NE.AND P0, PT, R5.reuse, 0x1a, PT ;  /* 0x0000001a0500780c */ /* 0x040fe20003f05270 */
[----:B------:R-:W-:Y:S02]  /*2080*/  USEL UR8, URZ, 0x1, UP0 ;  /* 0x000000013f087887 */ /* 0x000fe40008000000 */
[----:B------:R-:W-:Y:S01]  /*2090*/  USEL UR18, UR18, URZ, UP0 ;  /* 0x0000003f12127287 */ /* 0x000fe20008000000 */
[----:B------:R-:W-:-:S03]  /*20a0*/  SEL R5, R5, RZ, P0 ;  /* 0x000000ff05057207 */ /* 0x000fc60000000000 */
[----:B------:R-:W-:Y:S01]  /*20b0*/  LOP3.LUT R14, R14, UR8, RZ, 0x3c, !PT ;  /* 0x000000080e0e7c12 */ /* 0x000fe2000f8e3cff */
[----:B------:R-:W-:Y:S01]  /*20c0*/  UMOV UR8, 0x1 ;  /* 0x0000000100087882 */ /* 0x000fe20000000000 */
[----:B------:R-:W-:Y:S06]  /*20d0*/  @P1 BRA `(.L_x_32) ;  /* 0xfffffff800c81947 */ /* 0x000fec000383ffff */
.L_x_24:
[----:B------:R-:W-:Y:S01]  /*20e0*/  UISETP.NE.AND UP0, UPT, UR6, URZ, UPT ;  /* 0x0000003f0600728c */ /* 0x000fe2000bf05270 */
[----:B01----:R-:W0:Y:S03]  /*20f0*/  LDC R4, c[0x0][0x28c] ;  /* 0x0000a300ff047b82 */ /* 0x003e260000000800 */
[----:B------:R-:W-:-:S06]  /*2100*/  USEL UR6, URZ, 0x1, !UP0 ;  /* 0x000000013f067887 */ /* 0x000fcc000c000000 */
[----:B------:R-:W-:Y:S02]  /*2110*/  ISETP.NE.AND P0, PT, RZ, UR6, PT ;  /* 0x00000006ff007c0c */ /* 0x000fe4000bf05270 */
[----:B0-----:R-:W-:-:S11]  /*2120*/  ISETP.GE.AND P1, PT, R4, 0x1, PT ;  /* 0x000000010400780c */ /* 0x001fd60003f26270 */
[----:B------:R-:W-:Y:S05]  /*2130*/  @!P0 BRA `(.L_x_33) ;  /* 0x0000000000448947 */ /* 0x000fea0003800000 */
[----:B------:R-:W-:Y:S02]  /*2140*/  WARPGROUP.DEPBAR.LE gsb0, 0x0 ;  /* 0x00008000000079c5 */ /* 0x000fe40000010000 */
[----:B------:R-:W-:Y:S01]  /*2150*/  FADD R53, R32, R53 ;  /* 0x0000003520357221 */ /* 0x000fe20000000000 */
        /* <DEDUP_REMOVED lines=14> */
[----:B------:R-:W-:-:S07]  /*2240*/  FADD R13, R13, R31 ;  /* 0x0000001f0d0d7221 */ /* 0x000fce0000000000 */
.L_x_33:
[----:B------:R-:W-:Y:S02]  /*2250*/  WARPGROUP.DEPBAR.LE gsb0, 0x0 ;  /* 0x00008000000079c5 */ /* 0x000fe40000010000 */
[----:B------:R-:W-:Y:S05]  /*2260*/  @!P1 BRA `(.L_x_34) ;  /* 0x0000000000549947 */ /* 0x000fea0003800000 */
[----:B------:R-:W-:-:S13]  /*2270*/  ISETP.NE.AND P0, PT, R50, 0x3, PT ;  /* 0x000000033200780c */ /* 0x000fda0003f05270 */
[----:B------:R-:W-:Y:S05]  /*2280*/  @!P0 BRA `(.L_x_35) ;  /* 0x0000000000048947 */ /* 0x000fea0003800000 */
[----:B------:R-:W-:Y:S01]  /*2290*/  BPT.TRAP 0x1 ;  /* 0x000000040000795c */ /* 0x000fe20000300000 */
.L_x_35:
[----:B------:R-:W-:Y:S01]  /*22a0*/  ISETP.NE.AND P0, PT, R7, RZ, PT ;  /* 0x000000ff0700720c */ /* 0x000fe20003f05270 */
[----:B------:R-:W-:Y:S01]  /*22b0*/  BSSY B0, `(.L_x_36) ;  /* 0x000000e000007945 */ /* 0x000fe20003800000 */
[----:B------:R-:W-:-:S11]  /*22c0*/  ISETP.GT.U32.AND P1, PT, R6, 0x1, PT ;  /* 0x000000010600780c */ /* 0x000fd60003f24070 */
[----:B------:R-:W-:Y:S05]  /*22d0*/  @!P0 BRA `(.L_x_37) ;  /* 0x00000000002c8947 */ /* 0x000fea0003800000 */
[----:B------:R-:W-:-:S04]  /*22e0*/  UISETP.LT.AND UP0, UPT, UR9, 0x1, UPT ;  /* 0x000000010900788c */ /* 0x000fc8000bf01270 */
[----:B------:R-:W-:-:S04]  /*22f0*/  USEL UR8, UR9, 0x1, UP0 ;  /* 0x0000000109087887 */ /* 0x000fc80008000000 */
[----:B------:R-:W-:-:S04]  /*2300*/  UIADD3 UR8, UR5, UR9, -UR8 ;  /* 0x0000000905087290 */ /* 0x000fc8000fffe808 */
[----:B------:R-:W-:-:S04]  /*2310*/  UIMAD.WIDE.U32 UR6, UR8, 0x4ec4ec4f, URZ ;  /* 0x4ec4ec4f080678a5 */ /* 0x000fc8000f8e003f */
[----:B------:R-:W-:-:S04]  /*2320*/  USHF.R.U32.HI UR6, URZ, 0x3, UR7 ;  /* 0x000000033f067899 */ /* 0x000fc80008011607 */
[----:B------:R-:W-:-:S04]  /*2330*/  UIMAD UR8, UR6, -0x1a, UR8 ;  /* 0xffffffe6060878a4 */ /* 0x000fc8000f8e0208 */
[----:B------:R-:W-:-:S04]  /*2340*/  ULEA UR8, UR8, UR10, 0x3 ;  /* 0x0000000a08087291 */ /* 0x000fc8000f8e183f */
[----:B------:R-:W-:-:S06]  /*2350*/  UIADD3 UR8, UR8, 0xd0, URZ ;  /* 0x000000d008087890 */ /* 0x000fcc000fffe03f */
[----:B------:R-:W-:-:S05]  /*2360*/  IMAD.U32 R4, RZ, RZ, UR8 ;  /* 0x00000008ff047e24 */ /* 0x000fca000f8e00ff */
[----:B------:R-:W-:-:S04]  /*2370*/  PRMT R4, R3, 0x654, R4 ;  /* 0x0000065403047816 */ /* 0x000fc80000000004 */
[----:B------:R0:W-:Y:S03]  /*2380*/  SYNCS.ARRIVE.TRANS64.RED.A1T0 RZ, [R4+URZ], RZ ;  /* 0x000000ff04ff79a7 */ /* 0x0001e6000810043f */
.L_x_37:
[----:B------:R-:W-:Y:S05]  /*2390*/  BSYNC B0 ;  /* 0x0000000000007941 */ /* 0x000fea0003800000 */
.L_x_36:
[----:B------:R-:W-:Y:S05]  /*23a0*/  @P1 BRA `(.L_x_34) ;  /* 0x0000000000041947 */ /* 0x000fea0003800000 */
[----:B------:R-:W-:Y:S01]  /*23b0*/  BPT.TRAP 0x1 ;  /* 0x000000040000795c */ /* 0x000fe20000300000 */
.L_x_34:
[----:B------:R-:W1:Y:S01]  /*23c0*/  LDC R23, c[0x0][0x288] ;  /* 0x0000a200ff177b82 */ /* 0x000e620000000800 */
[--C-:B0-----:R-:W-:Y:S01]  /*23d0*/  SHF.R.U32.HI R4, RZ, 0x2, R0.reuse ;  /* 0x00000002ff047819 */ /* 0x101fe20000011600 */
[----:B------:R-:W-:Y:S01]  /*23e0*/  UIADD3 UR5, UR9, UR5, URZ ;  /* 0x0000000509057290 */ /* 0x000fe2000fffe03f */
[----:B------:R-:W-:Y:S01]  /*23f0*/  SHF.R.U32.HI R11, RZ, 0x7, R0 ;  /* 0x00000007ff0b7819 */ /* 0x000fe20000011600 */
[----:B------:R-:W-:Y:S01]  /*2400*/  IMAD.SHL.U32 R24, R15, 0x100, RZ ;  /* 0x000001000f187824 */ /* 0x000fe200078e00ff */
[----:B------:R-:W-:Y:S01]  /*2410*/  LOP3.LUT R10, R0, 0x60, RZ, 0xc0, !PT ;  /* 0x00000060000a7812 */ /* 0x000fe200078ec0ff */
[----:B------:R-:W-:Y:S01]  /*2420*/  UISETP.GT.U32.AND UP0, UPT, UR5, 0x19, UPT ;  /* 0x000000190500788c */ /* 0x000fe2000bf04070 */
[----:B------:R-:W-:Y:S01]  /*2430*/  LOP3.LUT R5, R4, 0x7, RZ, 0xc0, !PT ;  /* 0x0000000704057812 */ /* 0x000fe200078ec0ff */
[----:B------:R-:W-:Y:S01]  /*2440*/  ULDC UR12, c[0x0][0x284] ;  /* 0x0000a100000c7ab9 */ /* 0x000fe20000000800 */
[----:B------:R-:W-:Y:S01]  /*2450*/  LOP3.LUT R4, R11, 0x1, RZ, 0xc0, !PT ;  /* 0x000000010b047812 */ /* 0x000fe200078ec0ff */
[----:B------:R-:W-:Y:S01]  /*2460*/  UISETP.LT.U32.AND UP0, UPT, UR9, 0x1a, UP0 ;  /* 0x0000001a0900788c */ /* 0x000fe20008701070 */
[----:B------:R-:W-:Y:S01]  /*2470*/  SHF.R.U32.HI R10, RZ, 0x1, R10 ;  /* 0x00000001ff0a7819 */ /* 0x000fe2000001160a */
[----:B------:R-:W-:Y:S01]  /*2480*/  UISETP.GE.U32.AND UP1, UPT, UR9, 0x1a, UPT ;  /* 0x0000001a0900788c */ /* 0x000fe2000bf26070 */
[----:B------:R-:W-:Y:S01]  /*2490*/  LOP3.LUT R14, R0, 0x3, RZ, 0xc0, !PT ;  /* 0x00000003000e7812 */ /* 0x000fe200078ec0ff */
[----:B------:R-:W-:Y:S01]  /*24a0*/  IMAD.SHL.U32 R18, R4, 0x40, RZ ;  /* 0x0000004004127824 */ /* 0x000fe200078e00ff */
[----:B------:R-:W-:Y:S01]  /*24b0*/  IADD3 R19, RZ, -R10, -R5 ;  /* 0x8000000aff137210 */ /* 0x000fe20007ffe805 */
[----:B------:R-:W-:Y:S01]  /*24c0*/  UIMAD.WIDE.U32 UR6, UR5, 0x4ec4ec4f, URZ ;  /* 0x4ec4ec4f050678a5 */ /* 0x000fe2000f8e003f */
[----:B------:R-:W-:Y:S01]  /*24d0*/  SHF.R.S32.HI R29, RZ, 0x1f, R43 ;  /* 0x0000001fff1d7819 */ /* 0x000fe2000001142b */
[----:B------:R-:W-:Y:S01]  /*24e0*/  USEL UR8, URZ, 0x1, !UP0 ;  /* 0x000000013f087887 */ /* 0x000fe2000c000000 */
[----:B------:R-:W-:Y:S01]  /*24f0*/  LOP3.LUT R11, R18, 0x40, R5, 0xe2, !PT ;  /* 0x00000040120b7812 */ /* 0x000fe200078ee205 */
[----:B------:R-:W-:Y:S01]  /*2500*/  IMAD.SHL.U32 R18, R22, 0x10, RZ ;  /* 0x0000001016127824 */ /* 0x000fe200078e00ff */
[----:B------:R-:W-:Y:S01]  /*2510*/  ULDC.64 UR10, c[0x0][0x5d0] ;  /* 0x00017400000a7ab9 */ /* 0x000fe20000000a00 */
[----:B------:R-:W-:Y:S01]  /*2520*/  IMAD R19, R4, -0x40, R19 ;  /* 0xffffffc004137824 */ /* 0x000fe200078e0213 */
[----:B------:R-:W-:Y:S01]  /*2530*/  USHF.R.U32.HI UR6, URZ, 0x3, UR7 ;  /* 0x000000033f067899 */ /* 0x000fe20008011607 */
[----:B------:R-:W-:Y:S01]  /*2540*/  IMAD.SHL.U32 R4, R0, 0x2, RZ ;  /* 0x0000000200047824 */ /* 0x000fe200078e00ff */
[----:B-1----:R-:W-:Y:S01]  /*2550*/  ISETP.GE.AND P0, PT, R18, R23, PT ;  /* 0x000000171200720c */ /* 0x002fe20003f06270 */
[----:B------:R-:W-:Y:S01]  /*2560*/  IMAD R25, R14, -0x2, R23 ;  /* 0xfffffffe0e197824 */ /* 0x000fe200078e0217 */
[----:B------:R-:W-:Y:S01]  /*2570*/  ULOP3.LUT UR4, UR4, UR8, URZ, 0x3c, !UPT ;  /* 0x0000000804047292 */ /* 0x000fe2000f8e3c3f */
[----:B------:R-:W-:Y:S01]  /*2580*/  IMAD R26, R29, UR10, RZ ;  /* 0x0000000a1d1a7c24 */ /* 0x000fe2000f8e02ff */
[----:B------:R-:W-:Y:S01]  /*2590*/  LOP3.LUT R23, R4, 0x6, RZ, 0xc0, !PT ;  /* 0x0000000604177812 */ /* 0x000fe200078ec0ff */
[----:B------:R-:W-:Y:S01]  /*25a0*/  IMAD.WIDE R14, R15, 0x100, RZ ;  /* 0x000001000f0e7825 */ /* 0x000fe200078e02ff */
[----:B------:R-:W-:Y:S01]  /*25b0*/  ISETP.GE.OR P0, PT, R24, UR12, P0 ;  /* 0x0000000c18007c0c */ /* 0x000fe20008706670 */
[----:B------:R-:W-:Y:S01]  /*25c0*/  UIMAD UR5, UR6, -0x1a, UR5 ;  /* 0xffffffe6060578a4 */ /* 0x000fe2000f8e0205 */
[----:B------:R-:W-:Y:S01]  /*25d0*/  LOP3.LUT R4, R18, R23, RZ, 0xfc, !PT ;  /* 0x0000001712047212 */ /* 0x000fe200078efcff */
[----:B------:R-:W-:Y:S01]  /*25e0*/  IMAD R27, R43, UR11, R26 ;  /* 0x0000000b2b1b7c24 */ /* 0x000fe2000f8e021a */
[----:B------:R-:W-:Y:S01]  /*25f0*/  @UP1 ULOP3.LUT UR4, UR4, 0x1, UR6, 0x78, !UPT ;  /* 0x0000000104041892 */ /* 0x000fe2000f8e7806 */
[----:B------:R-:W-:Y:S01]  /*2600*/  IADD3 R34, -R24, UR12, R19 ;  /* 0x0000000c18227c10 */ /* 0x000fe2000fffe113 */
[----:B------:R-:W-:Y:S01]  /*2610*/  IMAD.IADD R36, R25, 0x1, -R18 ;  /* 0x0000000119247824 */ /* 0x000fe200078e0a12 */
[----:B------:R-:W-:Y:S01]  /*2620*/  SHF.R.S32.HI R5, RZ, 0x1f, R4 ;  /* 0x0000001fff057819 */ /* 0x000fe20000011404 */
[----:B------:R-:W-:Y:S01]  /*2630*/  IMAD.MOV.U32 R24, RZ, RZ, -0x1 ;  /* 0xffffffffff187424 */ /* 0x000fe200078e00ff */
[----:B------:R-:W-:Y:S01]  /*2640*/  LOP3.LUT R35, R14, R11, R10, 0xfe, !PT ;  /* 0x0000000b0e237212 */ /* 0x000fe200078efe0a */
[----:B------:R-:W-:-:S04]  /*2650*/  IMAD.WIDE.U32 R4, R43, UR10, R4 ;  /* 0x0000000a2b047c25 */ /* 0x000fc8000f8e0004 */
[----:B------:R-:W-:Y:S01]  /*2660*/  IMAD.IADD R5, R5, 0x1, R27 ;  /* 0x0000000105057824 */ /* 0x000fe200078e021b */
[----:B------:R-:W-:Y:S06]  /*2670*/  @P0 BRA `(.L_x_38) ;  /* 0x00000014004c0947 */ /* 0x000fec0003800000 */
[----:B------:R-:W0:Y:S01]  /*2680*/  LDC.64 R30, c[0x0][0x5c8] ;  /* 0x00017200ff1e7b82 */ /* 0x000e220000000a00 */
[----:B------:R-:W-:Y:S01]  /*2690*/  ULDC.64 UR6, c[0x0][0x5c0] ;  /* 0x0001700000067ab9 */ /* 0x000fe20000000a00 */
[----:B------:R-:W-:Y:S01]  /*26a0*/  BSSY B0, `(.L_x_38) ;  /* 0x0000150000007945 */ /* 0x000fe20003800000 */
[-C--:B0-----:R-:W-:Y:S01]  /*26b0*/  IMAD R10, R15, R30.reuse, RZ ;  /* 0x0000001e0f0a7224 */ /* 0x081fe200078e02ff */
[----:B------:R-:W-:Y:S01]  /*26c0*/  SHF.L.U64.HI R28, R30, 0x3, R31 ;  /* 0x000000031e1c7819 */ /* 0x000fe2000001021f */
[----:B------:R-:W-:-:S04]  /*26d0*/  IMAD.WIDE.U32 R4, R35, R30, R4 ;  /* 0x0000001e23047225 */ /* 0x000fc800078e0004 */
[----:B------:R-:W-:Y:S01]  /*26e0*/  IMAD R25, R35, R31, R10 ;  /* 0x0000001f23197224 */ /* 0x000fe200078e020a */
[----:B------:R-:W-:Y:S01]  /*26f0*/  IADD3 R26, P4, R4, UR6, RZ ;  /* 0x00000006041a7c10 */ /* 0x000fe2000ff9e0ff */
[C---:B------:R-:W-:Y:S01]  /*2700*/  IMAD.SHL.U32 R19, R30.reuse, 0x8, RZ ;  /* 0x000000081e137824 */ /* 0x040fe200078e00ff */
[----:B------:R-:W-:Y:S01]  /*2710*/  LEA R11, P2, R30, R4, 0x7 ;  /* 0x000000041e0b7211 */ /* 0x000fe200078438ff */
[----:B------:R-:W-:-:S03]  /*2720*/  IMAD.IADD R25, R5, 0x1, R25 ;  /* 0x0000000105197824 */ /* 0x000fc600078e0219 */
[----:B------:R-:W-:Y:S02]  /*2730*/  IADD3 R18, P1, P0, R4, UR6, R19 ;  /* 0x0000000604127c10 */ /* 0x000fe4000f83e013 */
[----:B------:R-:W-:Y:S02]  /*2740*/  IADD3.X R27, R25, UR7, RZ, P4, !PT ;  /* 0x00000007191b7c10 */ /* 0x000fe4000a7fe4ff */
[----:B----45:R-:W-:Y:S02]  /*2750*/  FSETP.NEU.AND P4, PT, R12, RZ, PT ;  /* 0x000000ff0c00720b */ /* 0x030fe40003f8d000 */
[----:B------:R-:W-:Y:S02]  /*2760*/  LEA.HI.X R5, R30, R25, R31, 0x7, P2 ;  /* 0x000000191e057211 */ /* 0x000fe400010f3c1f */
[C---:B------:R-:W-:Y:S02]  /*2770*/  IADD3 R10, P2, R11.reuse, UR6, RZ ;  /* 0x000000060b0a7c10 */ /* 0x040fe4000ff5e0ff */
[----:B------:R-:W-:-:S02]  /*2780*/  IADD3 R4, P5, P6, R11, UR6, R19 ;  /* 0x000000060b047c10 */ /* 0x000fc4000febe013 */
[----:B------:R-:W-:Y:S02]  /*2790*/  IADD3.X R11, R5, UR7, RZ, P2, !PT ;  /* 0x00000007050b7c10 */ /* 0x000fe400097fe4ff */
[--C-:B------:R-:W-:Y:S02]  /*27a0*/  IADD3.X R19, R25, UR7, R28.reuse, P1, P0 ;  /* 0x0000000719137c10 */ /* 0x100fe40008fe041c */
[----:B------:R-:W-:Y:S01]  /*27b0*/  IADD3.X R5, R5, UR7, R28, P5, P6 ;  /* 0x0000000705057c10 */ /* 0x000fe2000afec41c */
[----:B------:R-:W-:Y:S06]  /*27c0*/  @!P4 BRA `(.L_x_39) ;  /* 0x0000000c00e4c947 */ /* 0x000fec0003800000 */
[----:B------:R-:W-:Y:S01]  /*27d0*/  IMAD R22, R22, 0x10, R23 ;  /* 0x0000001016167824 */ /* 0x000fe200078e0217 */
[----:B------:R-:W-:Y:S01]  /*27e0*/  ULDC.64 UR6, c[0x0][0x5b8] ;  /* 0x00016e0000067ab9 */ /* 0x000fe20000000a00 */
[----:B------:R-:W-:Y:S01]  /*27f0*/  ISETP.GE.AND P0, PT, R34, 0x1, PT ;  /* 0x000000012200780c */ /* 0x000fe20003f06270 */
[----:B------:R-:W-:Y:S01]  /*2800*/  IMAD R28, R29, UR6, RZ ;  /* 0x000000061d1c7c24 */ /* 0x000fe2000f8e02ff */
[----:B------:R-:W-:Y:S01]  /*2810*/  ULDC.64 UR10, c[0x0][0x5a8] ;  /* 0x00016a00000a7ab9 */ /* 0x000fe20000000a00 */
[----:B------:R-:W-:Y:S01]  /*2820*/  SHF.R.S32.HI R23, RZ, 0x1f, R22 ;  /* 0x0000001fff177819 */ /* 0x000fe20000011416 */
[----:B------:R-:W-:Y:S01]  /*2830*/  BSSY B1, `(.L_x_40) ;  /* 0x000000e000017945 */ /* 0x000fe20003800000 */
[C---:B------:R-:W-:Y:S01]  /*2840*/  IMAD R25, R43.reuse, UR7, R28 ;  /* 0x000000072b197c24 */ /* 0x040fe2000f8e021c */
[----:B------:R-:W-:Y:S01]  /*2850*/  ISETP.LT.OR P4, PT, R36, 0x1, !P0 ;  /* 0x000000012400780c */ /* 0x000fe20004781670 */
[----:B------:R-:W-:Y:S01]  /*2860*/  IMAD.WIDE.U32 R22, R43, UR6, R22 ;  /* 0x000000062b167c25 */ /* 0x000fe2000f8e0016 */
[----:B------:R-:W-:-:S03]  /*2870*/  ULDC.64 UR6, c[0x0][0x5b0] ;  /* 0x00016c0000067ab9 */ /* 0x000fc60000000a00 */
[----:B------:R-:W-:Y:S02]  /*2880*/  IMAD.IADD R23, R23, 0x1, R25 ;  /* 0x0000000117177824 */ /* 0x000fe400078e0219 */
[----:B------:R-:W-:Y:S02]  /*2890*/  IMAD R25, R15, UR6, RZ ;  /* 0x000000060f197c24 */ /* 0x000fe4000f8e02ff */
[----:B------:R-:W-:-:S04]  /*28a0*/  IMAD.WIDE.U32 R28, R35, UR6, R22 ;  /* 0x00000006231c7c25 */ /* 0x000fc8000f8e0016 */
[----:B------:R-:W-:Y:S01]  /*28b0*/  IMAD R25, R35, UR7, R25 ;  /* 0x0000000723197c24 */ /* 0x000fe2000f8e0219 */
[----:B------:R-:W-:-:S04]  /*28c0*/  IADD3 R30, P1, R28, UR10, RZ ;  /* 0x0000000a1c1e7c10 */ /* 0x000fc8000ff3e0ff */
[--C-:B------:R-:W-:Y:S02]  /*28d0*/  IADD3.X R31, R29, UR11, R25.reuse, P1, !PT ;  /* 0x0000000b1d1f7c10 */ /* 0x100fe40008ffe419 */
[----:B------:R-:W-:Y:S01]  /*28e0*/  PRMT R25, RZ, 0x7610, R25 ;  /* 0x00007610ff197816 */ /* 0x000fe20000000019 */
[----:B------:R-:W-:Y:S06]  /*28f0*/  @P4 BRA `(.L_x_41) ;  /* 0x0000000000044947 */ /* 0x000fec0003800000 */
[----:B------:R0:W5:Y:S02]  /*2900*/  LDG.E.U8 R25, desc[UR16][R30.64] ;  /* 0x000000101e197981 */ /* 0x000164000c1e1100 */
.L_x_41:
[----:B------:R-:W-:Y:S05]  /*2910*/  BSYNC B1 ;  /* 0x0000000000017941 */ /* 0x000fea0003800000 */
.L_x_40:
[----:B-----5:R-:W-:Y:S01]  /*2920*/  LOP3.LUT R25, R25, 0xff, RZ, 0xc0, !PT ;  /* 0x000000ff19197812 */ /* 0x020fe200078ec0ff */
[----:B------:R-:W-:Y:S01]  /*2930*/  BSSY B1, `(.L_x_42) ;  /* 0x000000b000017945 */ /* 0x000fe20003800000 */
[----:B------:R-:W-:Y:S02]  /*2940*/  ISETP.LT.OR P2, PT, R36, 0x2, !P0 ;  /* 0x000000022400780c */ /* 0x000fe40004741670 */
[----:B------:R-:W-:-:S05]  /*2950*/  F2FP.F16.E4M3.UNPACK_B R25, R25 ;  /* 0x00000019ff19723e */ /* 0x000fca00020006ff */
[----:B------:R-:W-:-:S05]  /*2960*/  HADD2.F32 R25, -RZ, R25.H0_H0 ;  /* 0x20000019ff197230 */ /* 0x000fca0000004100 */
[----:B------:R-:W-:Y:S01]  /*2970*/  FMUL R28, R25, R12 ;  /* 0x0000000c191c7220 */ /* 0x000fe20000400000 */
[----:B------:R-:W-:-:S03]  /*2980*/  PRMT R25, RZ, 0x7610, R25 ;  /* 0x00007610ff197816 */ /* 0x000fc60000000019 */
[----:B--2---:R-:W-:-:S05]  /*2990*/  FFMA R28, R53, R2, R28 ;  /* 0x00000002351c7223 */ /* 0x004fca000000001c */
[----:B------:R-:W-:-:S05]  /*29a0*/  F2FP.SATFINITE.E4M3.F32.PACK_AB_MERGE_C R29, RZ, R28, RZ ;  /* 0x0000001cff1d723e */ /* 0x000fca00048070ff */
[----:B------:R1:W-:Y:S01]  /*29b0*/  @!P4 STG.E.U8 desc[UR16][R26.64], R29 ;  /* 0x0000001d1a00c986 */ /* 0x0003e2000c101110 */
[----:B------:R-:W-:Y:S05]  /*29c0*/  @P2 BRA `(.L_x_43) ;  /* 0x0000000000042947 */ /* 0x000fea0003800000 */
[----:B------:R2:W5:Y:S02]  /*29d0*/  LDG.E.U8 R25, desc[UR16][R30.64+0x1] ;  /* 0x000001101e197981 */ /* 0x000564000c1e1100 */
.L_x_43:
[----:B------:R-:W-:Y:S05]  /*29e0*/  BSYNC B1 ;  /* 0x0000000000017941 */ /* 0x000fea0003800000 */
.L_x_42:
[----:B-----5:R-:W-:Y:S01]  /*29f0*/  LOP3.LUT R25, R25, 0xff, RZ, 0xc0, !PT ;  /* 0x000000ff19197812 */ /* 0x020fe200078ec0ff */
[----:B------:R-:W-:Y:S01]  /*2a00*/  BSSY B1, `(.L_x_44) ;  /* 0x0000013000017945 */ /* 0x000fe20003800000 */
[----:B------:R-:W-:Y:S02]  /*2a10*/  IADD3 R33, P1, R35, 0x8, RZ ;  /* 0x0000000823217810 */ /* 0x000fe40007f3e0ff */
[----:B------:R-:W-:-:S03]  /*2a20*/  F2FP.F16.E4M3.UNPACK_B R25, R25 ;  /* 0x00000019ff19723e */ /* 0x000fc600020006ff */
[----:B------:R-:W-:Y:S01]  /*2a30*/  IMAD.X R28, RZ, RZ, R15, P1 ;  /* 0x000000ffff1c7224 */ /* 0x000fe200008e060f */
[----:B------:R-:W-:Y:S01]  /*2a40*/  ISETP.GE.AND P1, PT, R34, 0x9, PT ;  /* 0x000000092200780c */ /* 0x000fe20003f26270 */
[----:B------:R-:W-:Y:S02]  /*2a50*/  HADD2.F32 R25, -RZ, R25.H0_H0 ;  /* 0x20000019ff197230 */ /* 0x000fe40000004100 */
[----:B------:R-:W-:Y:S01]  /*2a60*/  IMAD R32, R28, UR6, RZ ;  /* 0x000000061c207c24 */ /* 0x000fe2000f8e02ff */
[----:B------:R-:W-:Y:S01]  /*2a70*/  ISETP.LT.OR P5, PT, R36, 0x1, !P1 ;  /* 0x000000012400780c */ /* 0x000fe20004fa1670 */
[----:B-1----:R-:W-:-:S04]  /*2a80*/  IMAD.WIDE.U32 R28, R33, UR6, R22 ;  /* 0x00000006211c7c25 */ /* 0x002fc8000f8e0016 */
[----:B------:R-:W-:Y:S01]  /*2a90*/  FMUL R25, R25, R12 ;  /* 0x0000000c19197220 */ /* 0x000fe20000400000 */
[----:B------:R-:W-:-:S03]  /*2aa0*/  IMAD R33, R33, UR7, R32 ;  /* 0x0000000721217c24 */ /* 0x000fc6000f8e0220 */
[----:B------:R-:W-:Y:S01]  /*2ab0*/  FFMA R25, R48, R2, R25 ;  /* 0x0000000230197223 */ /* 0x000fe20000000019 */
[----:B------:R-:W-:-:S04]  /*2ac0*/  IADD3 R28, P4, R28, UR10, RZ ;  /* 0x0000000a1c1c7c10 */ /* 0x000fc8000ff9e0ff */
[----:B------:R-:W-:Y:S02]  /*2ad0*/  F2FP.SATFINITE.E4M3.F32.PACK_AB_MERGE_C R37, RZ, R25, RZ ;  /* 0x00000019ff25723e */ /* 0x000fe400048070ff */
[----:B------:R-:W-:Y:S02]  /*2ae0*/  IADD3.X R29, R29, UR11, R33, P4, !PT ;  /* 0x0000000b1d1d7c10 */ /* 0x000fe4000a7fe421 */
[----:B------:R-:W-:Y:S01]  /*2af0*/  PRMT R25, RZ, 0x7610, R25 ;  /* 0x00007610ff197816 */ /* 0x000fe20000000019 */
[----:B------:R1:W-:Y:S01]  /*2b00*/  @!P2 STG.E.U8 desc[UR16][R26.64+0x1], R37 ;  /* 0x000001251a00a986 */ /* 0x0003e2000c101110 */
[----:B------:R-:W-:Y:S05]  /*2b10*/  @P5 BRA `(.L_x_45) ;  /* 0x0000000000045947 */ /* 0x000fea0003800000 */
[----:B------:R3:W5:Y:S02]  /*2b20*/  LDG.E.U8 R25, desc[UR16][R28.64] ;  /* 0x000000101c197981 */ /* 0x000764000c1e1100 */
.L_x_45:
[----:B------:R-:W-:Y:S05]  /*2b30*/  BSYNC B1 ;  /* 0x0000000000017941 */ /* 0x000fea0003800000 */
.L_x_44:
[----:B-----5:R-:W-:Y:S01]  /*2b40*/  LOP3.LUT R25, R25, 0xff, RZ, 0xc0, !PT ;  /* 0x000000ff19197812 */ /* 0x020fe200078ec0ff */
[----:B------:R-:W-:Y:S01]  /*2b50*/  BSSY B1, `(.L_x_46) ;  /* 0x000000b000017945 */ /* 0x000fe20003800000 */
[----:B------:R-:W-:Y:S02]  /*2b60*/  ISETP.LT.OR P2, PT, R36, 0x2, !P1 ;  /* 0x000000022400780c */ /* 0x000fe40004f41670 */
[----:B------:R-:W-:-:S05]  /*2b70*/  F2FP.F16.E4M3.UNPACK_B R25, R25 ;  /* 0x00000019ff19723e */ /* 0x000fca00020006ff */
[----:B------:R-:W-:-:S05]  /*2b80*/  HADD2.F32 R25, -RZ, R25.H0_H0 ;  /* 0x20000019ff197230 */ /* 0x000fca0000004100 */
[----:B------:R-:W-:Y:S01]  /*2b90*/  FMUL R32, R25, R12 ;  /* 0x0000000c19207220 */ /* 0x000fe20000400000 */
[----:B------:R-:W-:-:S03]  /*2ba0*/  PRMT R25, RZ, 0x7610, R25 ;  /* 0x00007610ff197816 */ /* 0x000fc60000000019 */
[----:B------:R-:W-:-:S05]  /*2bb0*/  FFMA R32, R51, R2, R32 ;  /* 0x0000000233207223 */ /* 0x000fca0000000020 */
[----:B------:R-:W-:-:S05]  /*2bc0*/  F2FP.SATFINITE.E4M3.F32.PACK_AB_MERGE_C R33, RZ, R32, RZ ;  /* 0x00000020ff21723e */ /* 0x000fca00048070ff */
[----:B------:R4:W-:Y:S01]  /*2bd0*/  @!P5 STG.E.U8 desc[UR16][R18.64], R33 ;  /* 0x000000211200d986 */ /* 0x0009e2000c101110 */
[----:B------:R-:W-:Y:S05]  /*2be0*/  @P2 BRA `(.L_x_47) ;  /* 0x0000000000042947 */ /* 0x000fea0003800000 */
[----:B------:R0:W5:Y:S02]  /*2bf0*/  LDG.E.U8 R25, desc[UR16][R28.64+0x1] ;  /* 0x000001101c197981 */ /* 0x000164000c1e1100 */
.L_x_47:
[----:B------:R-:W-:Y:S05]  /*2c00*/  BSYNC B1 ;  /* 0x0000000000017941 */ /* 0x000fea0003800000 */
.L_x_46:
[----:B-----5:R-:W-:Y:S01]  /*2c10*/  LOP3.LUT R25, R25, 0xff, RZ, 0xc0, !PT ;  /* 0x000000ff19197812 */ /* 0x020fe200078ec0ff */
[----:B------:R-:W-:Y:S01]  /*2c20*/  BSSY B1, `(.L_x_48) ;  /* 0x000000b000017945 */ /* 0x000fe20003800000 */
[----:B------:R-:W-:Y:S02]  /*2c30*/  ISETP.LT.OR P4, PT, R36, 0x9, !P0 ;  /* 0x000000092400780c */ /* 0x000fe40004781670 */
[----:B------:R-:W-:-:S05]  /*2c40*/  F2FP.F16.E4M3.UNPACK_B R25, R25 ;  /* 0x00000019ff19723e */ /* 0x000fca00020006ff */
[----:B------:R-:W-:-:S05]  /*2c50*/  HADD2.F32 R25, -RZ, R25.H0_H0 ;  /* 0x20000019ff197230 */ /* 0x000fca0000004100 */
[----:B------:R-:W-:-:S04]  /*2c60*/  FMUL R25, R25, R12 ;  /* 0x0000000c19197220 */ /* 0x000fc80000400000 */
[----:B------:R-:W-:-:S05]  /*2c70*/  FFMA R25, R46, R2, R25 ;  /* 0x000000022e197223 */ /* 0x000fca0000000019 */
[----:B----4-:R-:W-:Y:S02]  /*2c80*/  F2FP.SATFINITE.E4M3.F32.PACK_AB_MERGE_C R33, RZ, R25, RZ ;  /* 0x00000019ff21723e */ /* 0x010fe400048070ff */
[----:B------:R-:W-:-:S03]  /*2c90*/  PRMT R25, RZ, 0x7610, R25 ;  /* 0x00007610ff197816 */ /* 0x000fc60000000019 */
[----:B------:R4:W-:Y:S01]  /*2ca0*/  @!P2 STG.E.U8 desc[UR16][R18.64+0x1], R33 ;  /* 0x000001211200a986 */ /* 0x0009e2000c101110 */
[----:B------:R-:W-:Y:S05]  /*2cb0*/  @P4 BRA `(.L_x_49) ;  /* 0x0000000000044947 */ /* 0x000fea0003800000 */
[----:B------:R0:W5:Y:S02]  /*2cc0*/  LDG.E.U8 R25, desc[UR16][R30.64+0x8] ;  /* 0x000008101e197981 */ /* 0x000164000c1e1100 */
.L_x_49:
[----:B------:R-:W-:Y:S05]  /*2cd0*/  BSYNC B1 ;  /* 0x0000000000017941 */ /* 0x000fea0003800000 */
.L_x_48:
        /* <DEDUP_REMOVED lines=8> */
[----:B----4-:R-:W-:-:S05]  /*2d60*/  F2FP.SATFINITE.E4M3.F32.PACK_AB_MERGE_C R33, RZ, R32, RZ ;  /* 0x00000020ff21723e */ /* 0x010fca00048070ff */
[----:B------:R4:W-:Y:S01]  /*2d70*/  @!P4 STG.E.U8 desc[UR16][R26.64+0x8], R33 ;  /* 0x000008211a00c986 */ /* 0x0009e2000c101110 */
[----:B------:R-:W-:Y:S05]  /*2d80*/  @P0 BRA `(.L_x_51) ;  /* 0x0000000000040947 */ /* 0x000fea0003800000 */
[----:B------:R0:W5:Y:S02]  /*2d90*/  LDG.E.U8 R25, desc[UR16][R30.64+0x9] ;  /* 0x000009101e197981 */ /* 0x000164000c1e1100 */
.L_x_51:
[----:B------:R-:W-:Y:S05]  /*2da0*/  BSYNC B1 ;  /* 0x0000000000017941 */ /* 0x000fea0003800000 */
.L_x_50:
[----:B-----5:R-:W-:Y:S01]  /*2db0*/  LOP3.LUT R25, R25, 0xff, RZ, 0xc0, !PT ;  /* 0x000000ff19197812 */ /* 0x020fe200078ec0ff */
[----:B------:R-:W-:Y:S01]  /*2dc0*/  BSSY B1, `(.L_x_52) ;  /* 0x000000b000017945 */ /* 0x000fe20003800000 */
[----:B------:R-:W-:Y:S02]  /*2dd0*/  ISETP.LT.OR P2, PT, R36, 0x9, !P1 ;  /* 0x000000092400780c */ /* 0x000fe40004f41670 */
[----:B------:R-:W-:-:S05]  /*2de0*/  F2FP.F16.E4M3.UNPACK_B R25, R25 ;  /* 0x00000019ff19723e */ /* 0x000fca00020006ff */
[----:B------:R-:W-:-:S05]  /*2df0*/  HADD2.F32 R25, -RZ, R25.H0_H0 ;  /* 0x20000019ff197230 */ /* 0x000fca0000004100 */
[----:B------:R-:W-:-:S04]  /*2e00*/  FMUL R25, R25, R12 ;  /* 0x0000000c19197220 */ /* 0x000fc80000400000 */
[----:B------:R-:W-:-:S05]  /*2e10*/  FFMA R25, R44, R2, R25 ;  /* 0x000000022c197223 */ /* 0x000fca0000000019 */
[----:B0-2---:R-:W-:Y:S02]  /*2e20*/  F2FP.SATFINITE.E4M3.F32.PACK_AB_MERGE_C R31, RZ, R25, RZ ;  /* 0x00000019ff1f723e */ /* 0x005fe400048070ff */
[----:B------:R-:W-:-:S03]  /*2e30*/  PRMT R25, RZ, 0x7610, R25 ;  /* 0x00007610ff197816 */ /* 0x000fc60000000019 */
[----:B------:R0:W-:Y:S01]  /*2e40*/  @!P0 STG.E.U8 desc[UR16][R26.64+0x9], R31 ;  /* 0x0000091f1a008986 */ /* 0x0001e2000c101110 */
[----:B------:R-:W-:Y:S05]  /*2e50*/  @P2 BRA `(.L_x_53) ;  /* 0x0000000000042947 */ /* 0x000fea0003800000 */
[----:B------:R2:W5:Y:S02]  /*2e60*/  LDG.E.U8 R25, desc[UR16][R28.64+0x8] ;  /* 0x000008101c197981 */ /* 0x000564000c1e1100 */
.L_x_53:
[----:B------:R-:W-:Y:S05]  /*2e70*/  BSYNC B1 ;  /* 0x0000000000017941 */ /* 0x000fea0003800000 */
.L_x_52:
[----:B-----5:R-:W-:Y:S01]  /*2e80*/  LOP3.LUT R25, R25, 0xff, RZ, 0xc0, !PT ;  /* 0x000000ff19197812 */ /* 0x020fe200078ec0ff */
[----:B------:R-:W-:Y:S01]  /*2e90*/  BSSY B1, `(.L_x_54) ;  /* 0x000000b000017945 */ /* 0x000fe20003800000 */
[----:B------:R-:W-:Y:S02]  /*2ea0*/  ISETP.LT.OR P1, PT, R36, 0xa, !P1 ;  /* 0x0000000a2400780c */ /* 0x000fe40004f21670 */
[----:B------:R-:W-:-:S05]  /*2eb0*/  F2FP.F16.E4M3.UNPACK_B R25, R25 ;  /* 0x00000019ff19723e */ /* 0x000fca00020006ff */
[----:B------:R-:W-:-:S05]  /*2ec0*/  HADD2.F32 R25, -RZ, R25.H0_H0 ;  /* 0x20000019ff197230 */ /* 0x000fca0000004100 */
[----:B01--4-:R-:W-:Y:S01]  /*2ed0*/  FMUL R26, R25, R12 ;  /* 0x0000000c191a7220 */ /* 0x013fe20000400000 */
[----:B------:R-:W-:-:S03]  /*2ee0*/  PRMT R25, RZ, 0x7610, R25 ;  /* 0x00007610ff197816 */ /* 0x000fc60000000019 */
[----:B------:R-:W-:-:S05]  /*2ef0*/  FFMA R26, R47, R2, R26 ;  /* 0x000000022f1a7223 */ /* 0x000fca000000001a */
[----:B------:R-:W-:-:S05]  /*2f00*/  F2FP.SATFINITE.E4M3.F32.PACK_AB_MERGE_C R27, RZ, R26, RZ ;  /* 0x0000001aff1b723e */ /* 0x000fca00048070ff */
[----:B------:R0:W-:Y:S01]  /*2f10*/  @!P2 STG.E.U8 desc[UR16][R18.64+0x8], R27 ;  /* 0x0000081b1200a986 */ /* 0x0001e2000c101110 */
[----:B------:R-:W-:Y:S05]  /*2f20*/  @P1 BRA `(.L_x_55) ;  /* 0x0000000000041947 */ /* 0x000fea0003800000 */
[----:B------:R1:W5:Y:S02]  /*2f30*/  LDG.E.U8 R25, desc[UR16][R28.64+0x9] ;  /* 0x000009101c197981 */ /* 0x000364000c1e1100 */
.L_x_55:
[----:B------:R-:W-:Y:S05]  /*2f40*/  BSYNC B1 ;  /* 0x0000000000017941 */ /* 0x000fea0003800000 */
.L_x_54:
[----:B-----5:R-:W-:Y:S01]  /*2f50*/  LOP3.LUT R25, R25, 0xff, RZ, 0xc0, !PT ;  /* 0x000000ff19197812 */ /* 0x020fe200078ec0ff */
[----:B------:R-:W-:Y:S01]  /*2f60*/  BSSY B1, `(.L_x_56) ;  /* 0x0000013000017945 */ /* 0x000fe20003800000 */
[----:B-123--:R-:W-:Y:S02]  /*2f70*/  IADD3 R29, P0, R35, 0x80, RZ ;  /* 0x00000080231d7810 */ /* 0x00efe40007f1e0ff */
[----:B------:R-:W-:-:S03]  /*2f80*/  F2FP.F16.E4M3.UNPACK_B R25, R25 ;  /* 0x00000019ff19723e */ /* 0x000fc600020006ff */
[----:B------:R-:W-:Y:S01]  /*2f90*/  IMAD.X R26, RZ, RZ, R15, P0 ;  /* 0x000000ffff1a7224 */ /* 0x000fe200000e060f */
[----:B------:R-:W-:Y:S01]  /*2fa0*/  ISETP.GE.AND P0, PT, R34, 0x81, PT ;  /* 0x000000812200780c */ /* 0x000fe20003f06270 */
[----:B------:R-:W-:Y:S02]  /*2fb0*/  HADD2.F32 R25, -RZ, R25.H0_H0 ;  /* 0x20000019ff197230 */ /* 0x000fe40000004100 */
[----:B------:R-:W-:Y:S01]  /*2fc0*/  IMAD R28, R26, UR6, RZ ;  /* 0x000000061a1c7c24 */ /* 0x000fe2000f8e02ff */
[----:B------:R-:W-:Y:S01]  /*2fd0*/  ISETP.LT.OR P4, PT, R36, 0x1, !P0 ;  /* 0x000000012400780c */ /* 0x000fe20004781670 */
[----:B0-----:R-:W-:-:S04]  /*2fe0*/  IMAD.WIDE.U32 R26, R29, UR6, R22 ;  /* 0x000000061d1a7c25 */ /* 0x001fc8000f8e0016 */
        /* <DEDUP_REMOVED lines=10> */
.L_x_57:
[----:B------:R-:W-:Y:S05]  /*3090*/  BSYNC B1 ;  /* 0x0000000000017941 */ /* 0x000fea0003800000 */
.L_x_56:
[----:B-----5:R-:W-:Y:S01]  /*30a0*/  LOP3.LUT R25, R25, 0xff, RZ, 0xc0, !PT ;  /* 0x000000ff19197812 */ /* 0x020fe200078ec0ff */
[----:B------:R-:W-:Y:S01]  /*30b0*/  BSSY B1, `(.L_x_58) ;  /* 0x000000b000017945 */ /* 0x000fe20003800000 */
[----:B------:R-:W-:Y:S02]  /*30c0*/  ISETP.LT.OR P2, PT, R36, 0x2, !P0 ;  /* 0x000000022400780c */ /* 0x000fe40004741670 */
[----:B------:R-:W-:-:S05]  /*30d0*/  F2FP.F16.E4M3.UNPACK_B R25, R25 ;  /* 0x00000019ff19723e */ /* 0x000fca00020006ff */
[----:B------:R-:W-:-:S05]  /*30e0*/  HADD2.F32 R25, -RZ, R25.H0_H0 ;  /* 0x20000019ff197230 */ /* 0x000fca0000004100 */
[----:B0-----:R-:W-:-:S04]  /*30f0*/  FMUL R18, R25, R12 ;  /* 0x0000000c19127220 */ /* 0x001fc80000400000 */
[----:B------:R-:W-:-:S05]  /*3100*/  FFMA R18, R45, R2, R18 ;  /* 0x000000022d127223 */ /* 0x000fca0000000012 */
[----:B------:R-:W-:Y:S02]  /*3110*/  F2FP.SATFINITE.E4M3.F32.PACK_AB_MERGE_C R19, RZ, R18, RZ ;  /* 0x00000012ff13723e */ /* 0x000fe400048070ff */
[----:B------:R-:W-:-:S03]  /*3120*/  PRMT R18, RZ, 0x7610, R18 ;  /* 0x00007610ff127816 */ /* 0x000fc60000000012 */
[----:B------:R0:W-:Y:S01]  /*3130*/  @!P4 STG.E.U8 desc[UR16][R10.64], R19 ;  /* 0x000000130a00c986 */ /* 0x0001e2000c101110 */
[----:B------:R-:W-:Y:S05]  /*3140*/  @P2 BRA `(.L_x_59) ;  /* 0x0000000000042947 */ /* 0x000fea0003800000 */
[----:B------:R2:W5:Y:S02]  /*3150*/  LDG.E.U8 R18, desc[UR16][R26.64+0x1] ;  /* 0x000001101a127981 */ /* 0x000564000c1e1100 */
.L_x_59:
[----:B------:R-:W-:Y:S05]  /*3160*/  BSYNC B1 ;  /* 0x0000000000017941 */ /* 0x000fea0003800000 */
.L_x_58:
[----:B-----5:R-:W-:Y:S01]  /*3170*/  LOP3.LUT R18, R18, 0xff, RZ, 0xc0, !PT ;  /* 0x000000ff12127812 */ /* 0x020fe200078ec0ff */
[----:B------:R-:W-:Y:S01]  /*3180*/  BSSY B1, `(.L_x_60) ;  /* 0x0000013000017945 */ /* 0x000fe20003800000 */
[----:B------:R-:W-:Y:S02]  /*3190*/  IADD3 R25, P1, R35, 0x88, RZ ;  /* 0x0000008823197810 */ /* 0x000fe40007f3e0ff */
[----:B------:R-:W-:-:S03]  /*31a0*/  F2FP.F16.E4M3.UNPACK_B R18, R18 ;  /* 0x00000012ff12723e */ /* 0x000fc600020006ff */
[----:B------:R-:W-:Y:S01]  /*31b0*/  IMAD.X R14, RZ, RZ, R15, P1 ;  /* 0x000000ffff0e7224 */ /* 0x000fe200008e060f */
[----:B------:R-:W-:Y:S01]  /*31c0*/  ISETP.GE.AND P1, PT, R34, 0x89, PT ;  /* 0x000000892200780c */ /* 0x000fe20003f26270 */
[----:B0-----:R-:W-:Y:S01]  /*31d0*/  HADD2.F32 R19, -RZ, R18.H0_H0 ;  /* 0x20000012ff137230 */ /* 0x001fe20000004100 */
[----:B------:R-:W-:Y:S01]  /*31e0*/  PRMT R18, RZ, 0x7610, R18 ;  /* 0x00007610ff127816 */ /* 0x000fe20000000012 */
[----:B------:R-:W-:Y:S01]  /*31f0*/  IMAD R14, R14, UR6, RZ ;  /* 0x000000060e0e7c24 */ /* 0x000fe2000f8e02ff */
[----:B------:R-:W-:Y:S01]  /*3200*/  ISETP.LT.OR P5, PT, R36, 0x1, !P1 ;  /* 0x000000012400780c */ /* 0x000fe20004fa1670 */
[----:B------:R-:W-:-:S04]  /*3210*/  IMAD.WIDE.U32 R22, R25, UR6, R22 ;  /* 0x0000000619167c25 */ /* 0x000fc8000f8e0016 */
[----:B------:R-:W-:Y:S01]  /*3220*/  FMUL R19, R19, R12 ;  /* 0x0000000c13137220 */ /* 0x000fe20000400000 */
[----:B------:R-:W-:-:S03]  /*3230*/  IMAD R25, R25, UR7, R14 ;  /* 0x0000000719197c24 */ /* 0x000fc6000f8e020e */
[----:B------:R-:W-:Y:S01]  /*3240*/  FFMA R19, R40, R2, R19 ;  /* 0x0000000228137223 */ /* 0x000fe20000000013 */
[----:B------:R-:W-:-:S04]  /*3250*/  IADD3 R14, P4, R22, UR10, RZ ;  /* 0x0000000a160e7c10 */ /* 0x000fc8000ff9e0ff */
[----:B------:R-:W-:Y:S02]  /*3260*/  F2FP.SATFINITE.E4M3.F32.PACK_AB_MERGE_C R19, RZ, R19, RZ ;  /* 0x00000013ff13723e */ /* 0x000fe400048070ff */
[----:B------:R-:W-:-:S03]  /*3270*/  IADD3.X R15, R23, UR11, R25, P4, !PT ;  /* 0x0000000b170f7c10 */ /* 0x000fc6000a7fe419 */
[----:B------:R0:W-:Y:S01]  /*3280*/  @!P2 STG.E.U8 desc[UR16][R10.64+0x1], R19 ;  /* 0x000001130a00a986 */ /* 0x0001e2000c101110 */
[----:B------:R-:W-:Y:S05]  /*3290*/  @P5 BRA `(.L_x_61) ;  /* 0x0000000000045947 */ /* 0x000fea0003800000 */
[----:B------:R3:W5:Y:S02]  /*32a0*/  LDG.E.U8 R18, desc[UR16][R14.64] ;  /* 0x000000100e127981 */ /* 0x000764000c1e1100 */
.L_x_61:
[----:B------:R-:W-:Y:S05]  /*32b0*/  BSYNC B1 ;  /* 0x0000000000017941 */ /* 0x000fea0003800000 */
.L_x_60:
[----:B-----5:R-:W-:Y:S01]  /*32c0*/  LOP3.LUT R18, R18, 0xff, RZ, 0xc0, !PT ;  /* 0x000000ff12127812 */ /* 0x020fe200078ec0ff */
[----:B------:R-:W-:Y:S01]  /*32d0*/  BSSY B1, `(.L_x_62) ;  /* 0x000000b000017945 */ /* 0x000fe20003800000 */
[----:B------:R-:W-:Y:S02]  /*32e0*/  ISETP.LT.OR P2, PT, R36, 0x2, !P1 ;  /* 0x000000022400780c */ /* 0x000fe40004f41670 */
[----:B------:R-:W-:-:S05]  /*32f0*/  F2FP.F16.E4M3.UNPACK_B R18, R18 ;  /* 0x00000012ff12723e */ /* 0x000fca00020006ff */
[----:B0-----:R-:W-:-:S05]  /*3300*/  HADD2.F32 R19, -RZ, R18.H0_H0 ;  /* 0x20000012ff137230 */ /* 0x001fca0000004100 */
[----:B------:R-:W-:-:S04]  /*3310*/  FMUL R18, R19, R12 ;  /* 0x0000000c13127220 */ /* 0x000fc80000400000 */
[----:B------:R-:W-:-:S05]  /*3320*/  FFMA R18, R41, R2, R18 ;  /* 0x0000000229127223 */ /* 0x000fca0000000012 */
[----:B------:R-:W-:Y:S02]  /*3330*/  F2FP.SATFINITE.E4M3.F32.PACK_AB_MERGE_C R19, RZ, R18, RZ ;  /* 0x00000012ff13723e */ /* 0x000fe400048070ff */
[----:B------:R-:W-:-:S03]  /*3340*/  PRMT R18, RZ, 0x7610, R18 ;  /* 0x00007610ff127816 */ /* 0x000fc60000000012 */
[----:B------:R0:W-:Y:S01]  /*3350*/  @!P5 STG.E.U8 desc[UR16][R4.64], R19 ;  /* 0x000000130400d986 */ /* 0x0001e2000c101110 */
[----:B------:R-:W-:Y:S05]  /*3360*/  @P2 BRA `(.L_x_63) ;  /* 0x0000000000042947 */ /* 0x000fea0003800000 */
[----:B------:R4:W5:Y:S02]  /*3370*/  LDG.E.U8 R18, desc[UR16][R14.64+0x1] ;  /* 0x000001100e127981 */ /* 0x000964000c1e1100 */
.L_x_63:
[----:B------:R-:W-:Y:S05]  /*3380*/  BSYNC B1 ;  /* 0x0000000000017941 */ /* 0x000fea0003800000 */
.L_x_62:
[----:B-----5:R-:W-:Y:S01]  /*3390*/  LOP3.LUT R18, R18, 0xff, RZ, 0xc0, !PT ;  /* 0x000000ff12127812 */ /* 0x020fe200078ec0ff */
[----:B------:R-:W-:Y:S01]  /*33a0*/  BSSY B1, `(.L_x_64) ;  /* 0x000000b000017945 */ /* 0x000fe20003800000 */
[----:B------:R-:W-:Y:S02]  /*33b0*/  ISETP.LT.OR P4, PT, R36, 0x9, !P0 ;  /* 0x000000092400780c */ /* 0x000fe40004781670 */
[----:B------:R-:W-:-:S05]  /*33c0*/  F2FP.F16.E4M3.UNPACK_B R18, R18 ;  /* 0x00000012ff12723e */ /* 0x000fca00020006ff */
[----:B0-----:R-:W-:Y:S01]  /*33d0*/  HADD2.F32 R19, -RZ, R18.H0_H0 ;  /* 0x20000012ff137230 */ /* 0x001fe20000004100 */
[----:B------:R-:W-:-:S04]  /*33e0*/  PRMT R18, RZ, 0x7610, R18 ;  /* 0x00007610ff127816 */ /* 0x000fc80000000012 */
[----:B------:R-:W-:-:S04]  /*33f0*/  FMUL R19, R19, R12 ;  /* 0x0000000c13137220 */ /* 0x000fc80000400000 */
[----:B------:R-:W-:-:S05]  /*3400*/  FFMA R19, R20, R2, R19 ;  /* 0x0000000214137223 */ /* 0x000fca0000000013 */
[----:B------:R-:W-:-:S05]  /*3410*/  F2FP.SATFINITE.E4M3.F32.PACK_AB_MERGE_C R19, RZ, R19, RZ ;  /* 0x00000013ff13723e */ /* 0x000fca00048070ff */
[----:B------:R0:W-:Y:S01]  /*3420*/  @!P2 STG.E.U8 desc[UR16][R4.64+0x1], R19 ;  /* 0x000001130400a986 */ /* 0x0001e2000c101110 */
[----:B------:R-:W-:Y:S05]  /*3430*/  @P4 BRA `(.L_x_65) ;  /* 0x0000000000044947 */ /* 0x000fea0003800000 */
[----:B------:R0:W5:Y:S02]  /*3440*/  LDG.E.U8 R18, desc[UR16][R26.64+0x8] ;  /* 0x000008101a127981 */ /* 0x000164000c1e1100 */
.L_x_65:
[----:B------:R-:W-:Y:S05]  /*3450*/  BSYNC B1 ;  /* 0x0000000000017941 */ /* 0x000fea0003800000 */
.L_x_64:
        /* <DEDUP_REMOVED lines=12> */
.L_x_67:
[----:B------:R-:W-:Y:S05]  /*3520*/  BSYNC B1 ;  /* 0x0000000000017941 */ /* 0x000fea0003800000 */
.L_x_66:
[----:B-----5:R-:W-:Y:S01]  /*3530*/  LOP3.LUT R18, R18, 0xff, RZ, 0xc0, !PT ;  /* 0x000000ff12127812 */ /* 0x020fe200078ec0ff */
[----:B------:R-:W-:Y:S01]  /*3540*/  BSSY B1, `(.L_x_68) ;  /* 0x000000b000017945 */ /* 0x000fe20003800000 */
[----:B------:R-:W-:Y:S02]  /*3550*/  ISETP.LT.OR P2, PT, R36, 0x9, !P1 ;  /* 0x000000092400780c */ /* 0x000fe40004f41670 */
[----:B------:R-:W-:-:S05]  /*3560*/  F2FP.F16.E4M3.UNPACK_B R18, R18 ;  /* 0x00000012ff12723e */ /* 0x000fca00020006ff */
[----:B0-----:R-:W-:-:S05]  /*3570*/  HADD2.F32 R19, -RZ, R18.H0_H0 ;  /* 0x20000012ff137230 */ /* 0x001fca0000004100 */
[----:B------:R-:W-:-:S04]  /*3580*/  FMUL R19, R19, R12 ;  /* 0x0000000c13137220 */ /* 0x000fc80000400000 */
[----:B------:R-:W-:Y:S01]  /*3590*/  FFMA R19, R16, R2, R19 ;  /* 0x0000000210137223 */ /* 0x000fe20000000013 */
[----:B------:R-:W-:-:S04]  /*35a0*/  PRMT R16, RZ, 0x7610, R16 ;  /* 0x00007610ff107816 */ /* 0x000fc80000000010 */
[----:B------:R-:W-:-:S05]  /*35b0*/  F2FP.SATFINITE.E4M3.F32.PACK_AB_MERGE_C R19, RZ, R19, RZ ;  /* 0x00000013ff13723e */ /* 0x000fca00048070ff */
[----:B------:R0:W-:Y:S01]  /*35c0*/  @!P0 STG.E.U8 desc[UR16][R10.64+0x9], R19 ;  /* 0x000009130a008986 */ /* 0x0001e2000c101110 */
[----:B------:R-:W-:Y:S05]  /*35d0*/  @P2 BRA `(.L_x_69) ;  /* 0x0000000000042947 */ /* 0x000fea0003800000 */
[----:B------:R0:W5:Y:S02]  /*35e0*/  LDG.E.U8 R16, desc[UR16][R14.64+0x8] ;  /* 0x000008100e107981 */ /* 0x000164000c1e1100 */
.L_x_69:
[----:B------:R-:W-:Y:S05]  /*35f0*/  BSYNC B1 ;  /* 0x0000000000017941 */ /* 0x000fea0003800000 */
.L_x_68:
        /* <DEDUP_REMOVED lines=12> */
.L_x_71:
[----:B------:R-:W-:Y:S05]  /*36c0*/  BSYNC B1 ;  /* 0x0000000000017941 */ /* 0x000fea0003800000 */
.L_x_70:
[----:B------:R-:W-:Y:S05]  /*36d0*/  @P1 BRA `(.L_x_72) ;  /* 0x0000000400301947 */ /* 0x000fea0003800000 */
[----:B-----5:R-:W-:-:S04]  /*36e0*/  LOP3.LUT R10, R10, 0xff, RZ, 0xc0, !PT ;  /* 0x000000ff0a0a7812 */ /* 0x020fc800078ec0ff */
[----:B------:R-:W-:-:S05]  /*36f0*/  F2FP.F16.E4M3.UNPACK_B R10, R10 ;  /* 0x0000000aff0a723e */ /* 0x000fca00020006ff */
[----:B0-----:R-:W-:-:S05]  /*3700*/  HADD2.F32 R11, -RZ, R10.H0_H0 ;  /* 0x2000000aff0b7230 */ /* 0x001fca0000004100 */
[----:B------:R-:W-:-:S04]  /*3710*/  FMUL R10, R11, R12 ;  /* 0x0000000c0b0a7220 */ /* 0x000fc80000400000 */
[----:B------:R-:W-:-:S05]  /*3720*/  FFMA R10, R13, R2, R10 ;  /* 0x000000020d0a7223 */ /* 0x000fca000000000a */
[----:B------:R-:W-:-:S05]  /*3730*/  F2FP.SATFINITE.E4M3.F32.PACK_AB_MERGE_C R11, RZ, R10, RZ ;  /* 0x0000000aff0b723e */ /* 0x000fca00048070ff */
[----:B------:R0:W-:Y:S01]  /*3740*/  STG.E.U8 desc[UR16][R4.64+0x9], R11 ;  /* 0x0000090b04007986 */ /* 0x0001e2000c101110 */
[----:B------:R-:W-:Y:S05]  /*3750*/  BRA `(.L_x_72) ;  /* 0x0000000400107947 */ /* 0x000fea0003800000 */
.L_x_39:
[C---:B------:R-:W-:Y:S01]  /*3760*/  ISETP.GE.AND P0, PT, R34.reuse, 0x1, PT ;  /* 0x000000012200780c */ /* 0x040fe20003f06270 */
[-C--:B--2---:R-:W-:Y:S01]  /*3770*/  FMUL R53, R53, R2.reuse ;  /* 0x0000000235357220 */ /* 0x084fe20000400000 */
[----:B------:R-:W-:Y:S01]  /*3780*/  ISETP.GE.AND P2, PT, R34, 0x9, PT ;  /* 0x000000092200780c */ /* 0x000fe20003f46270 */
[-C--:B------:R-:W-:Y:S01]  /*3790*/  FMUL R48, R48, R2.reuse ;  /* 0x0000000230307220 */ /* 0x080fe20000400000 */
[----:B------:R-:W-:Y:S01]  /*37a0*/  ISETP.LT.OR P1, PT, R36, 0x1, !P0 ;  /* 0x000000012400780c */ /* 0x000fe20004721670 */
[-C--:B------:R-:W-:Y:S01]  /*37b0*/  FMUL R51, R51, R2.reuse ;  /* 0x0000000233337220 */ /* 0x080fe20000400000 */
[----:B------:R-:W-:Y:S01]  /*37c0*/  F2FP.SATFINITE.E4M3.F32.PACK_AB_MERGE_C R53, RZ, R53, RZ ;  /* 0x00000035ff35723e */ /* 0x000fe200048070ff */
[-C--:B------:R-:W-:Y:S01]  /*37d0*/  FMUL R46, R46, R2.reuse ;  /* 0x000000022e2e7220 */ /* 0x080fe20000400000 */
[----:B------:R-:W-:Y:S01]  /*37e0*/  ISETP.LT.OR P4, PT, R36, 0x2, !P0 ;  /* 0x000000022400780c */ /* 0x000fe20004781670 */
[-C--:B------:R-:W-:Y:S01]  /*37f0*/  FMUL R44, R44, R2.reuse ;  /* 0x000000022c2c7220 */ /* 0x080fe20000400000 */
[C---:B------:R-:W-:Y:S01]  /*3800*/  ISETP.LT.OR P5, PT, R36.reuse, 0x1, !P2 ;  /* 0x000000012400780c */ /* 0x040fe200057a1670 */
[-C--:B------:R-:W-:Y:S01]  /*3810*/  FMUL R49, R49, R2.reuse ;  /* 0x0000000231317220 */ /* 0x080fe20000400000 */
[----:B------:R-:W-:Y:S01]  /*3820*/  ISETP.LT.OR P6, PT, R36, 0x2, !P2 ;  /* 0x000000022400780c */ /* 0x000fe200057c1670 */
[----:B------:R-:W-:Y:S01]  /*3830*/  FMUL R47, R47, R2 ;  /* 0x000000022f2f7220 */ /* 0x000fe20000400000 */
[----:B------:R-:W-:Y:S01]  /*3840*/  F2FP.SATFINITE.E4M3.F32.PACK_AB_MERGE_C R15, RZ, R48, RZ ;  /* 0x00000030ff0f723e */ /* 0x000fe200048070ff */
[-C--:B------:R-:W-:Y:S01]  /*3850*/  FMUL R42, R42, R2.reuse ;  /* 0x000000022a2a7220 */ /* 0x080fe20000400000 */
[----:B------:R-:W-:Y:S01]  /*3860*/  F2FP.SATFINITE.E4M3.F32.PACK_AB_MERGE_C R51, RZ, R51, RZ ;  /* 0x00000033ff33723e */ /* 0x000fe200048070ff */
[----:B------:R-:W-:Y:S01]  /*3870*/  @!P1 STG.E.U8 desc[UR16][R26.64], R53 ;  /* 0x000000351a009986 */ /* 0x000fe2000c101110 */
[C---:B------:R-:W-:Y:S01]  /*3880*/  ISETP.LT.OR P1, PT, R36.reuse, 0x9, !P0 ;  /* 0x000000092400780c */ /* 0x040fe20004721670 */
[----:B------:R-:W-:Y:S01]  /*3890*/  FMUL R45, R45, R2 ;  /* 0x000000022d2d7220 */ /* 0x000fe20000400000 */
[----:B------:R-:W-:Y:S01]  /*38a0*/  ISETP.LT.OR P0, PT, R36, 0xa, !P0 ;  /* 0x0000000a2400780c */ /* 0x000fe20004701670 */
[----:B------:R0:W-:Y:S01]  /*38b0*/  @!P4 STG.E.U8 desc[UR16][R26.64+0x1], R15 ;  /* 0x0000010f1a00c986 */ /* 0x0001e2000c101110 */
[----:B------:R-:W-:Y:S01]  /*38c0*/  F2FP.SATFINITE.E4M3.F32.PACK_AB_MERGE_C R23, RZ, R46, RZ ;  /* 0x0000002eff17723e */ /* 0x000fe200048070ff */
[----:B------:R-:W-:Y:S01]  /*38d0*/  FMUL R40, R40, R2 ;  /* 0x0000000228287220 */ /* 0x000fe20000400000 */
[----:B------:R-:W-:Y:S01]  /*38e0*/  F2FP.SATFINITE.E4M3.F32.PACK_AB_MERGE_C R25, RZ, R44, RZ ;  /* 0x0000002cff19723e */ /* 0x000fe200048070ff */
[----:B------:R-:W-:Y:S01]  /*38f0*/  @!P5 STG.E.U8 desc[UR16][R18.64], R51 ;  /* 0x000000331200d986 */ /* 0x000fe2000c101110 */
[C---:B------:R-:W-:Y:S01]  /*3900*/  ISETP.LT.OR P4, PT, R36.reuse, 0x9, !P2 ;  /* 0x000000092400780c */ /* 0x040fe20005781670 */
[-C--:B------:R-:W-:Y:S01]  /*3910*/  FMUL R41, R41, R2.reuse ;  /* 0x0000000229297220 */ /* 0x080fe20000400000 */
[----:B------:R-:W-:Y:S01]  /*3920*/  ISETP.LT.OR P2, PT, R36, 0xa, !P2 ;  /* 0x0000000a2400780c */ /* 0x000fe20005741670 */
[----:B------:R1:W-:Y:S01]  /*3930*/  @!P6 STG.E.U8 desc[UR16][R18.64+0x1], R23 ;  /* 0x000001171200e986 */ /* 0x0003e2000c101110 */
[----:B------:R-:W-:Y:S01]  /*3940*/  F2FP.SATFINITE.E4M3.F32.PACK_AB_MERGE_C R49, RZ, R49, RZ ;  /* 0x00000031ff31723e */ /* 0x000fe200048070ff */
[-C--:B------:R-:W-:Y:S01]  /*3950*/  FMUL R20, R20, R2.reuse ;  /* 0x0000000214147220 */ /* 0x080fe20000400000 */
[----:B------:R-:W-:Y:S01]  /*3960*/  F2FP.SATFINITE.E4M3.F32.PACK_AB_MERGE_C R47, RZ, R47, RZ ;  /* 0x0000002fff2f723e */ /* 0x000fe200048070ff */
[----:B------:R-:W-:Y:S01]  /*3970*/  @!P0 STG.E.U8 desc[UR16][R26.64+0x9], R25 ;  /* 0x000009191a008986 */ /* 0x000fe2000c101110 */
[----:B------:R-:W-:Y:S01]  /*3980*/  ISETP.GE.AND P0, PT, R34, 0x81, PT ;  /* 0x000000812200780c */ /* 0x000fe20003f06270 */
[----:B------:R-:W-:Y:S01]  /*3990*/  FMUL R21, R21, R2 ;  /* 0x0000000215157220 */ /* 0x000fe20000400000 */
[----:B0-----:R-:W-:Y:S01]  /*39a0*/  F2FP.SATFINITE.E4M3.F32.PACK_AB_MERGE_C R15, RZ, R42, RZ ;  /* 0x0000002aff0f723e */ /* 0x001fe200048070ff */
[----:B------:R-:W-:Y:S01]  /*39b0*/  @!P1 STG.E.U8 desc[UR16][R26.64+0x8], R49 ;  /* 0x000008311a009986 */ /* 0x000fe2000c101110 */
[----:B------:R-:W-:Y:S01]  /*39c0*/  ISETP.LT.OR P6, PT, R36, 0x1, !P0 ;  /* 0x000000012400780c */ /* 0x000fe200047c1670 */
[-C--:B------:R-:W-:Y:S01]  /*39d0*/  FMUL R16, R16, R2.reuse ;  /* 0x0000000210107220 */ /* 0x080fe20000400000 */
[----:B------:R-:W-:Y:S01]  /*39e0*/  ISETP.LT.OR P5, PT, R36, 0x2, !P0 ;  /* 0x000000022400780c */ /* 0x000fe200047a1670 */
[----:B------:R-:W-:Y:S01]  /*39f0*/  @!P4 STG.E.U8 desc[UR16][R18.64+0x8], R47 ;  /* 0x0000082f1200c986 */ /* 0x000fe2000c101110 */
[----:B------:R-:W-:Y:S01]  /*3a00*/  F2FP.SATFINITE.E4M3.F32.PACK_AB_MERGE_C R45, RZ, R45, RZ ;  /* 0x0000002dff2d723e */ /* 0x000fe200048070ff */
[----:B------:R-:W-:Y:S01]  /*3a10*/  FMUL R17, R17, R2 ;  /* 0x0000000211117220 */ /* 0x000fe20000400000 */
[----:B-1----:R-:W-:Y:S01]  /*3a20*/  F2FP.SATFINITE.E4M3.F32.PACK_AB_MERGE_C R23, RZ, R40, RZ ;  /* 0x00000028ff17723e */ /* 0x002fe200048070ff */
[----:B------:R0:W-:Y:S01]  /*3a30*/  @!P2 STG.E.U8 desc[UR16][R18.64+0x9], R15 ;  /* 0x0000090f1200a986 */ /* 0x0001e2000c101110 */
[----:B------:R-:W-:Y:S01]  /*3a40*/  ISETP.GE.AND P1, PT, R34, 0x89, PT ;  /* 0x000000892200780c */ /* 0x000fe20003f26270 */
[----:B------:R-:W-:Y:S01]  /*3a50*/  FMUL R13, R13, R2 ;  /* 0x000000020d0d7220 */ /* 0x000fe20000400000 */
[----:B------:R-:W-:-:S02]  /*3a60*/  ISETP.LT.OR P2, PT, R36, 0x9, !P0 ;  /* 0x000000092400780c */ /* 0x000fc40004741670 */
[C---:B------:R-:W-:Y:S01]  /*3a70*/  ISETP.LT.OR P4, PT, R36.reuse, 0x1, !P1 ;  /* 0x000000012400780c */ /* 0x040fe20004f81670 */
[----:B------:R1:W-:Y:S01]  /*3a80*/  @!P6 STG.E.U8 desc[UR16][R10.64], R45 ;  /* 0x0000002d0a00e986 */ /* 0x0003e2000c101110 */
[C---:B------:R-:W-:Y:S02]  /*3a90*/  ISETP.LT.OR P6, PT, R36.reuse, 0x2, !P1 ;  /* 0x000000022400780c */ /* 0x040fe40004fc1670 */
[C---:B------:R-:W-:Y:S01]  /*3aa0*/  ISETP.LT.OR P0, PT, R36.reuse, 0xa, !P0 ;  /* 0x0000000a2400780c */ /* 0x040fe20004701670 */
[----:B------:R1:W-:Y:S01]  /*3ab0*/  @!P5 STG.E.U8 desc[UR16][R10.64+0x1], R23 ;  /* 0x000001170a00d986 */ /* 0x0003e2000c101110 */
[C---:B------:R-:W-:Y:S02]  /*3ac0*/  ISETP.LT.OR P5, PT, R36.reuse, 0x9, !P1 ;  /* 0x000000092400780c */ /* 0x040fe40004fa1670 */
[----:B------:R-:W-:Y:S02]  /*3ad0*/  ISETP.LT.OR P1, PT, R36, 0xa, !P1 ;  /* 0x0000000a2400780c */ /* 0x000fe40004f21670 */
[----:B------:R-:W-:-:S02]  /*3ae0*/  F2FP.SATFINITE.E4M3.F32.PACK_AB_MERGE_C R41, RZ, R41, RZ ;  /* 0x00000029ff29723e */ /* 0x000fc400048070ff */
[----:B0-----:R-:W-:Y:S02]  /*3af0*/  F2FP.SATFINITE.E4M3.F32.PACK_AB_MERGE_C R15, RZ, R20, RZ ;  /* 0x00000014ff0f723e */ /* 0x001fe400048070ff */
[----:B------:R-:W-:Y:S01]  /*3b00*/  F2FP.SATFINITE.E4M3.F32.PACK_AB_MERGE_C R21, RZ, R21, RZ ;  /* 0x00000015ff15723e */ /* 0x000fe200048070ff */
[----:B------:R1:W-:Y:S01]  /*3b10*/  @!P4 STG.E.U8 desc[UR16][R4.64], R41 ;  /* 0x000000290400c986 */ /* 0x0003e2000c101110 */
[----:B------:R-:W-:Y:S02]  /*3b20*/  F2FP.SATFINITE.E4M3.F32.PACK_AB_MERGE_C R19, RZ, R16, RZ ;  /* 0x00000010ff13723e */ /* 0x000fe400048070ff */
[----:B------:R-:W-:Y:S01]  /*3b30*/  F2FP.SATFINITE.E4M3.F32.PACK_AB_MERGE_C R17, RZ, R17, RZ ;  /* 0x00000011ff11723e */ /* 0x000fe200048070ff */
[----:B------:R1:W-:Y:S01]  /*3b40*/  @!P6 STG.E.U8 desc[UR16][R4.64+0x1], R15 ;  /* 0x0000010f0400e986 */ /* 0x0003e2000c101110 */
[----:B------:R-:W-:-:S03]  /*3b50*/  F2FP.SATFINITE.E4M3.F32.PACK_AB_MERGE_C R13, RZ, R13, RZ ;  /* 0x0000000dff0d723e */ /* 0x000fc600048070ff */
[----:B------:R1:W-:Y:S04]  /*3b60*/  @!P2 STG.E.U8 desc[UR16][R10.64+0x8], R21 ;  /* 0x000008150a00a986 */ /* 0x0003e8000c101110 */
[----:B------:R1:W-:Y:S04]  /*3b70*/  @!P0 STG.E.U8 desc[UR16][R10.64+0x9], R19 ;  /* 0x000009130a008986 */ /* 0x0003e8000c101110 */
[----:B------:R1:W-:Y:S04]  /*3b80*/  @!P5 STG.E.U8 desc[UR16][R4.64+0x8], R17 ;  /* 0x000008110400d986 */ /* 0x0003e8000c101110 */
[----:B------:R1:W-:Y:S02]  /*3b90*/  @!P1 STG.E.U8 desc[UR16][R4.64+0x9], R13 ;  /* 0x0000090d04009986 */ /* 0x0003e4000c101110 */
.L_x_72:
[----:B------:R-:W-:Y:S05]  /*3ba0*/  BSYNC B0 ;  /* 0x0000000000007941 */ /* 0x000fea0003800000 */
.L_x_38:
[----:B------:R-:W-:Y:S01]  /*3bb0*/  ULDC UR6, c[0x0][0xc] ;  /* 0x0000030000067ab9 */ /* 0x000fe20000000800 */
[----:B------:R-:W-:Y:S01]  /*3bc0*/  ULDC UR7, c[0x0][0x10] ;  /* 0x0000040000077ab9 */ /* 0x000fe20000000800 */
[----:B01----:R-:W0:Y:S01]  /*3bd0*/  LDC R5, c[0x0][0x14] ;  /* 0x00000500ff057b82 */ /* 0x003e220000000800 */
[----:B------:R-:W-:Y:S01]  /*3be0*/  UIMAD.WIDE.U32 UR6, UR6, UR7, URZ ;  /* 0x00000007060672a5 */ /* 0x000fe2000f8e003f */
[----:B------:R-:W-:Y:S01]  /*3bf0*/  PRMT R4, RZ, 0x7610, R4 ;  /* 0x00007610ff047816 */ /* 0x000fe20000000004 */
[----:B------:R-:W-:Y:S02]  /*3c00*/  IMAD.MOV.U32 R22, RZ, RZ, -0x1 ;  /* 0xffffffffff167424 */ /* 0x000fe400078e00ff */
[----:B------:R-:W-:Y:S02]  /*3c10*/  IMAD.MOV.U32 R43, RZ, RZ, -0x1 ;  /* 0xffffffffff2b7424 */ /* 0x000fe400078e00ff */
[----:B0-----:R-:W-:-:S04]  /*3c20*/  IMAD.WIDE.U32 R8, R5, UR6, R8 ;  /* 0x0000000605087c25 */ /* 0x001fc8000f8e0008 */
[----:B------:R-:W-:Y:S01]  /*3c30*/  IMAD R5, R5, UR7, RZ ;  /* 0x0000000705057c24 */ /* 0x000fe2000f8e02ff */
[----:B------:R-:W-:Y:S02]  /*3c40*/  ULDC.64 UR6, c[0x0][0x650] ;  /* 0x0001940000067ab9 */ /* 0x000fe40000000a00 */
[----:B------:R-:W-:Y:S01]  /*3c50*/  ISETP.GE.U32.AND P0, PT, R8, UR6, PT ;  /* 0x0000000608007c0c */ /* 0x000fe2000bf06070 */
[----:B------:R-:W-:-:S05]  /*3c60*/  IMAD.IADD R9, R9, 0x1, R5 ;  /* 0x0000000109097824 */ /* 0x000fca00078e0205 */
[----:B------:R-:W-:-:S13]  /*3c70*/  ISETP.GE.U32.AND.EX P0, PT, R9, UR7, PT, P0 ;  /* 0x0000000709007c0c */ /* 0x000fda000bf06100 */
[----:B------:R-:W-:Y:S05]  /*3c80*/  @P0 BRA `(.L_x_73) ;  /* 0x0000000400600947 */ /* 0x000fea0003800000 */
[----:B------:R-:W0:Y:S01]  /*3c90*/  S2R R22, SR_CTAID.X ;  /* 0x0000000000167919 */ /* 0x000e220000002500 */
[----:B------:R-:W1:Y:S01]  /*3ca0*/  LDC.64 R16, c[0x0][0x628] ;  /* 0x00018a00ff107b82 */ /* 0x000e620000000a00 */
[----:B------:R-:W-:Y:S01]  /*3cb0*/  ULDC UR6, c[0x0][0x150] ;  /* 0x0000540000067ab9 */ /* 0x000fe20000000800 */
[----:B---34-:R-:W-:Y:S01]  /*3cc0*/  IMAD.MOV.U32 R14, RZ, RZ, R8 ;  /* 0x000000ffff0e7224 */ /* 0x018fe200078e0008 */
[----:B------:R-:W3:Y:S01]  /*3cd0*/  S2R R24, SR_CTAID.Y ;  /* 0x0000000000187919 */ /* 0x000ee20000002600 */
[----:B------:R-:W-:-:S04]  /*3ce0*/  IMAD.MOV.U32 R15, RZ, RZ, R9 ;  /* 0x000000ffff0f7224 */ /* 0x000fc800078e0009 */
[----:B------:R-:W4:Y:S08]  /*3cf0*/  LDC R25, c[0x0][0x144] ;  /* 0x00005100ff197b82 */ /* 0x000f300000000800 */
[----:B------:R-:W2:Y:S08]  /*3d00*/  LDC R18, c[0x0][0x630] ;  /* 0x00018c00ff127b82 */ /* 0x000eb00000000800 */
[----:B------:R-:W2:Y:S01]  /*3d10*/  LDC.64 R20, c[0x0][0x620] ;  /* 0x00018800ff147b82 */ /* 0x000ea20000000a00 */
[----:B-1----:R-:W-:-:S04]  /*3d20*/  ISETP.NE.U32.AND P0, PT, R16, RZ, PT ;  /* 0x000000ff1000720c */ /* 0x002fc80003f05070 */
[----:B------:R-:W-:Y:S02]  /*3d30*/  ISETP.NE.AND.EX P0, PT, R17, RZ, PT, P0 ;  /* 0x000000ff1100720c */ /* 0x000fe40003f05300 */
[----:B0-----:R-:W-:-:S05]  /*3d40*/  I2FP.F32.U32 R4, R22 ;  /* 0x0000001600047245 */ /* 0x001fca0000201000 */
[----:B------:R-:W-:-:S04]  /*3d50*/  FMUL R4, R4, UR6 ;  /* 0x0000000604047c20 */ /* 0x000fc80008400000 */
[----:B------:R0:W1:Y:S02]  /*3d60*/  F2I.U32.TRUNC.NTZ R23, R4 ;  /* 0x0000000400177305 */ /* 0x000064000020f000 */
[----:B---34-:R-:W-:Y:S05]  /*3d70*/  @!P0 BRA `(.L_x_74) ;  /* 0x0000000000288947 */ /* 0x018fea0003800000 */
[----:B------:R-:W3:Y:S02]  /*3d80*/  LDC R5, c[0x0][0x634] ;  /* 0x00018d00ff057b82 */ /* 0x000ee40000000800 */
[----:B---3--:R-:W-:-:S05]  /*3d90*/  IADD3 R13, P0, R8, R5, RZ ;  /* 0x00000005080d7210 */ /* 0x008fca0007f1e0ff */
[----:B------:R-:W-:-:S04]  /*3da0*/  IMAD.X R19, RZ, RZ, R9, P0 ;  /* 0x000000ffff137224 */ /* 0x000fc800000e0609 */
[----:B0-----:R-:W-:-:S04]  /*3db0*/  IMAD.WIDE.U32 R4, R19, R16, RZ ;  /* 0x0000001013047225 */ /* 0x001fc800078e00ff */
[----:B-----5:R-:W-:-:S04]  /*3dc0*/  IMAD.WIDE.U32 R10, P0, R13, R17, R4 ;  /* 0x000000110d0a7225 */ /* 0x020fc80007800004 */
[----:B------:R-:W-:-:S04]  /*3dd0*/  IMAD.WIDE.U32 R4, R13, R16, RZ ;  /* 0x000000100d047225 */ /* 0x000fc800078e00ff */
[----:B------:R-:W-:Y:S01]  /*3de0*/  IMAD.X R15, RZ, RZ, RZ, P0 ;  /* 0x000000ffff0f7224 */ /* 0x000fe200000e06ff */
[----:B------:R-:W-:Y:S01]  /*3df0*/  IADD3 RZ, P0, R5, R10, RZ ;  /* 0x0000000a05ff7210 */ /* 0x000fe20007f1e0ff */
[----:B------:R-:W-:-:S04]  /*3e00*/  IMAD.MOV.U32 R14, RZ, RZ, R11 ;  /* 0x000000ffff0e7224 */ /* 0x000fc800078e000b */
[----:B------:R-:W-:-:S08]  /*3e10*/  IMAD.WIDE.U32.X R14, R19, R17, R14, P0 ;  /* 0x00000011130e7225 */ /* 0x000fd000000e040e */
.L_x_74:
[----:B------:R-:W3:Y:S01]  /*3e20*/  LDC.64 R30, c[0x0][0x640] ;  /* 0x00019000ff1e7b82 */ /* 0x000ee20000000a00 */
[-C--:B--2---:R-:W-:Y:S01]  /*3e30*/  SHF.R.U64 R43, R14, R18.reuse, R15 ;  /* 0x000000120e2b7219 */ /* 0x084fe2000000120f */
[----:B-1----:R-:W-:Y:S01]  /*3e40*/  IMAD.MOV R23, RZ, RZ, -R23 ;  /* 0x000000ffff177224 */ /* 0x002fe200078e0a17 */
[----:B0-----:R-:W-:Y:S01]  /*3e50*/  SHF.R.U32.HI R4, RZ, R18, R15 ;  /* 0x00000012ff047219 */ /* 0x001fe2000001160f */
[----:B------:R-:W-:Y:S01]  /*3e60*/  ULDC UR6, c[0x0][0x154] ;  /* 0x0000550000067ab9 */ /* 0x000fe20000000800 */
[----:B------:R-:W-:Y:S01]  /*3e70*/  IADD3 R11, P0, RZ, -R43, RZ ;  /* 0x8000002bff0b7210 */ /* 0x000fe20007f1e0ff */
[----:B------:R-:W-:Y:S02]  /*3e80*/  IMAD R23, R25, R23, R22 ;  /* 0x0000001719177224 */ /* 0x000fe400078e0216 */
[----:B------:R-:W0:Y:S01]  /*3e90*/  LDC R14, c[0x0][0x618] ;  /* 0x00018600ff0e7b82 */ /* 0x000e220000000800 */
[----:B------:R-:W-:Y:S02]  /*3ea0*/  IMAD.MOV.U32 R13, RZ, RZ, 0x1 ;  /* 0x00000001ff0d7424 */ /* 0x000fe400078e00ff */
[----:B------:R-:W-:-:S04]  /*3eb0*/  IMAD.X R5, RZ, RZ, ~R4, P0 ;  /* 0x000000ffff057224 */ /* 0x000fc800000e0e04 */
[-C--:B-----5:R-:W-:Y:S01]  /*3ec0*/  IMAD R10, R5, R20.reuse, RZ ;  /* 0x00000014050a7224 */ /* 0x0a0fe200078e02ff */
[----:B------:R-:W1:Y:S01]  /*3ed0*/  LDC R26, c[0x0][0x608] ;  /* 0x00018200ff1a7b82 */ /* 0x000e620000000800 */
[----:B------:R-:W-:-:S04]  /*3ee0*/  IMAD.WIDE.U32 R4, R11, R20, R8 ;  /* 0x000000140b047225 */ /* 0x000fc800078e0008 */
[----:B------:R-:W-:Y:S01]  /*3ef0*/  IMAD R11, R11, R21, R10 ;  /* 0x000000150b0b7224 */ /* 0x000fe200078e020a */
[----:B------:R-:W-:Y:S02]  /*3f00*/  I2FP.F32.U32 R10, R24 ;  /* 0x00000018000a7245 */ /* 0x000fe40000201000 */
[----:B------:R-:W2:Y:S01]  /*3f10*/  LDC R28, c[0x0][0x658] ;  /* 0x00019600ff1c7b82 */ /* 0x000ea20000000800 */
[----:B------:R-:W-:Y:S01]  /*3f20*/  IMAD.IADD R5, R5, 0x1, R11 ;  /* 0x0000000105057824 */ /* 0x000fe200078e020b */
[----:B---3--:R-:W-:Y:S01]  /*3f30*/  ISETP.NE.U32.AND P0, PT, R30, RZ, PT ;  /* 0x000000ff1e00720c */ /* 0x008fe20003f05070 */
[----:B------:R-:W-:Y:S01]  /*3f40*/  FMUL R10, R10, UR6 ;  /* 0x000000060a0a7c20 */ /* 0x000fe20008400000 */
[----:B------:R-:W-:Y:S02]  /*3f50*/  IMAD.MOV.U32 R11, RZ, RZ, -0x1 ;  /* 0xffffffffff0b7424 */ /* 0x000fe400078e00ff */
[----:B------:R-:W-:Y:S01]  /*3f60*/  ISETP.NE.AND.EX P0, PT, R31, RZ, PT, P0 ;  /* 0x000000ff1f00720c */ /* 0x000fe20003f05300 */
[----:B------:R3:W4:Y:S01]  /*3f70*/  F2I.U32.TRUNC.NTZ R19, R10 ;  /* 0x0000000a00137305 */ /* 0x000722000020f000 */
[----:B------:R-:W3:Y:S01]  /*3f80*/  LDC R21, c[0x0][0x148] ;  /* 0x00005200ff157b82 */ /* 0x000ee20000000800 */
[----:B0-----:R-:W-:-:S02]  /*3f90*/  SHF.R.U64 R18, R4, R14, R5 ;  /* 0x0000000e04127219 */ /* 0x001fc40000001205 */
[----:B------:R-:W-:-:S05]  /*3fa0*/  SHF.R.U32.HI R5, RZ, R14, R5 ;  /* 0x0000000eff057219 */ /* 0x000fca0000011605 */
[----:B------:R-:W0:Y:S01]  /*3fb0*/  LDC R22, c[0x0][0x600] ;  /* 0x00018000ff167b82 */ /* 0x000e220000000800 */
[-CC-:B-1----:R-:W-:Y:S02]  /*3fc0*/  SHF.R.U64 R16, R18, R26.reuse, R5.reuse ;  /* 0x0000001a12107219 */ /* 0x182fe40000001205 */
[----:B------:R-:W-:-:S05]  /*3fd0*/  SHF.R.U32.HI R5, RZ, R26, R5 ;  /* 0x0000001aff057219 */ /* 0x000fca0000011605 */
[----:B------:R-:W1:Y:S01]  /*3fe0*/  LDC R27, c[0x0][0x648] ;  /* 0x00019200ff1b7b82 */ /* 0x000e620000000800 */
[-CC-:B--2---:R-:W-:Y:S02]  /*3ff0*/  SHF.R.U64 R20, R16, R28.reuse, R5.reuse ;  /* 0x0000001c10147219 */ /* 0x184fe40000001205 */
[-C--:B------:R-:W-:Y:S02]  /*4000*/  SHF.L.U32 R11, R11, R28.reuse, RZ ;  /* 0x0000001c0b0b7219 */ /* 0x080fe400000006ff */
[-C--:B------:R-:W-:Y:S01]  /*4010*/  SHF.R.U32.HI R5, RZ, R28.reuse, R5 ;  /* 0x0000001cff057219 */ /* 0x080fe20000011605 */
[----:B------:R-:W-:Y:S01]  /*4020*/  IMAD.MOV.U32 R4, RZ, RZ, R20 ;  /* 0x000000ffff047224 */ /* 0x000fe200078e0014 */
[----:B------:R-:W-:Y:S01]  /*4030*/  SHF.L.U32 R28, R13, R28, RZ ;  /* 0x0000001c0d1c7219 */ /* 0x000fe200000006ff */
[----:B------:R-:W2:Y:S01]  /*4040*/  LDC R29, c[0x0][0x638] ;  /* 0x00018e00ff1d7b82 */ /* 0x000ea20000000800 */
[----:B------:R-:W-:-:S07]  /*4050*/  LOP3.LUT R25, RZ, R11, RZ, 0x33, !PT ;  /* 0x0000000bff197212 */ /* 0x000fce00078e33ff */
[----:B------:R-:W0:Y:S01]  /*4060*/  LDC R32, c[0x0][0x610] ;  /* 0x00018400ff207b82 */ /* 0x000e220000000800 */
[----:B----4-:R-:W-:Y:S05]  /*4070*/  @!P0 BRA `(.L_x_75) ;  /* 0x0000000000288947 */ /* 0x010fea0003800000 */
[----:B------:R-:W4:Y:S02]  /*4080*/  LDC R13, c[0x0][0x64c] ;  /* 0x00019300ff0d7b82 */ /* 0x000f240000000800 */
[----:B----4-:R-:W-:-:S05]  /*4090*/  IADD3 R13, P0, R20, R13, RZ ;  /* 0x0000000d140d7210 */ /* 0x010fca0007f1e0ff */
[----:B------:R-:W-:-:S04]  /*40a0*/  IMAD.X R17, RZ, RZ, R5, P0 ;  /* 0x000000ffff117224 */ /* 0x000fc800000e0605 */
[----:B------:R-:W-:-:S04]  /*40b0*/  IMAD.WIDE.U32 R4, R17, R30, RZ ;  /* 0x0000001e11047225 */ /* 0x000fc800078e00ff */
[----:B---3--:R-:W-:-:S04]  /*40c0*/  IMAD.WIDE.U32 R10, P0, R13, R31, R4 ;  /* 0x0000001f0d0a7225 */ /* 0x008fc80007800004 */
[----:B------:R-:W-:-:S04]  /*40d0*/  IMAD.WIDE.U32 R4, R13, R30, RZ ;  /* 0x0000001e0d047225 */ /* 0x000fc800078e00ff */
[----:B------:R-:W-:Y:S01]  /*40e0*/  IMAD.X R15, RZ, RZ, RZ, P0 ;  /* 0x000000ffff0f7224 */ /* 0x000fe200000e06ff */
[----:B------:R-:W-:Y:S01]  /*40f0*/  IADD3 RZ, P0, R5, R10, RZ ;  /* 0x0000000a05ff7210 */ /* 0x000fe20007f1e0ff */
[----:B------:R-:W-:-:S04]  /*4100*/  IMAD.MOV.U32 R14, RZ, RZ, R11 ;  /* 0x000000ffff0e7224 */ /* 0x000fc800078e000b */
[----:B------:R-:W-:-:S08]  /*4110*/  IMAD.WIDE.U32.X R4, R17, R31, R14, P0 ;  /* 0x0000001f11047225 */ /* 0x000fd000000e040e */
.L_x_75:
[----:B-1----:R-:W-:Y:S01]  /*4120*/  SHF.R.U64 R4, R4, R27, R5 ;  /* 0x0000001b04047219 */ /* 0x002fe20000001205 */
[----:B------:R-:W-:Y:S01]  /*4130*/  IMAD.MOV R19, RZ, RZ, -R19 ;  /* 0x000000ffff137224 */ /* 0x000fe200078e0a13 */
[----:B------:R-:W-:Y:S01]  /*4140*/  LOP3.LUT R11, R16, R25, RZ, 0xc0, !PT ;  /* 0x00000019100b7212 */ /* 0x000fe200078ec0ff */
[----:B0-----:R-:W-:Y:S02]  /*4150*/  VIADD R13, R22, 0xffffffff ;  /* 0xffffffff160d7836 */ /* 0x001fe40000000000 */
[----:B------:R-:W-:Y:S02]  /*4160*/  IMAD.MOV R5, RZ, RZ, -R4 ;  /* 0x000000ffff057224 */ /* 0x000fe400078e0a04 */
[----:B---3--:R-:W-:Y:S02]  /*4170*/  @P3 IMAD R23, R21, R19, R24 ;  /* 0x0000001315173224 */ /* 0x008fe400078e0218 */
[----:B------:R-:W-:Y:S01]  /*4180*/  IMAD R24, R28, R4, R11 ;  /* 0x000000041c187224 */ /* 0x000fe200078e020b */
[----:B------:R-:W-:Y:S01]  /*4190*/  LOP3.LUT R11, R18, R13, RZ, 0xc0, !PT ;  /* 0x0000000d120b7212 */ /* 0x000fe200078ec0ff */
[----:B--2---:R-:W-:-:S02]  /*41a0*/  IMAD R4, R5, R29, R20 ;  /* 0x0000001d05047224 */ /* 0x004fc400078e0214 */
[----:B------:R-:W-:Y:S02]  /*41b0*/  IMAD R24, R24, R32, R23 ;  /* 0x0000002018187224 */ /* 0x000fe400078e0217 */
[----:B------:R-:W-:Y:S02]  /*41c0*/  IMAD R5, R4, R22, R11 ;  /* 0x0000001604057224 */ /* 0x000fe400078e020b */
[----:B------:R-:W-:-:S03]  /*41d0*/  IMAD.MOV.U32 R10, RZ, RZ, 0x1 ;  /* 0x00000001ff0a7424 */ /* 0x000fc600078e00ff */
[----:B------:R-:W-:Y:S02]  /*41e0*/  SEL R22, R5, R24, !P3 ;  /* 0x0000001805167207 */ /* 0x000fe40005800000 */
[----:B------:R-:W-:Y:S02]  /*41f0*/  PRMT R4, R10, 0x7610, R4 ;  /* 0x000076100a047816 */ /* 0x000fe40000000004 */
[----:B------:R-:W-:-:S07]  /*4200*/  SEL R24, R24, R5, !P3 ;  /* 0x0000000518187207 */ /* 0x000fce0005800000 */
.L_x_73:
[----:B------:R-:W-:Y:S01]  /*4210*/  LOP3.LUT P0, RZ, R4, 0xff, RZ, 0xc0, !PT ;  /* 0x000000ff04ff7812 */ /* 0x000fe2000780c0ff */
[----:B---34-:R-:W-:-:S12]  /*4220*/  IMAD.MOV.U32 R15, RZ, RZ, R24 ;  /* 0x000000ffff0f7224 */ /* 0x018fd800078e0018 */
[----:B------:R-:W-:Y:S05]  /*4230*/  @P0 BRA `(.L_x_76) ;  /* 0xffffffd0009c0947 */ /* 0x000fea000383ffff */
[----:B------:R-:W-:Y:S05]  /*4240*/  EXIT ;  /* 0x000000000000794d */ /* 0x000fea0003800000 */
.L_x_8:
[----:B0-----:R-:W-:Y:S01]  /*4250*/  ULDC.64 UR4, c[0x0][0x650] ;  /* 0x0001940000047ab9 */ /* 0x001fe20000000a00 */
        /* <DEDUP_REMOVED lines=25> */
.L_x_78:
[----:B------:R-:W0:Y:S01]  /*43f0*/  LDC.64 R30, c[0x0][0x640] ;  /* 0x00019000ff1e7b82 */ /* 0x000e220000000a00 */
[-CC-:B------:R-:W-:Y:S01]  /*4400*/  SHF.R.U64 R21, R16, R22.reuse, R17.reuse ;  /* 0x0000001610157219 */ /* 0x180fe20000001211 */
[----:B------:R-:W-:Y:S01]  /*4410*/  IMAD.MOV.U32 R27, RZ, RZ, 0x1 ;  /* 0x00000001ff1b7424 */ /* 0x000fe200078e00ff */
[----:B------:R-:W-:Y:S02]  /*4420*/  SHF.R.U32.HI R3, RZ, R22, R17 ;  /* 0x00000016ff037219 */ /* 0x000fe40000011611 */
[----:B------:R-:W-:-:S03]  /*4430*/  IADD3 R7, P0, RZ, -R21, RZ ;  /* 0x80000015ff077210 */ /* 0x000fc60007f1e0ff */
[----:B------:R-:W1:Y:S02]  /*4440*/  LDC R16, c[0x0][0x618] ;  /* 0x00018600ff107b82 */ /* 0x000e640000000800 */
[----:B------:R-:W-:Y:S02]  /*4450*/  IMAD.X R3, RZ, RZ, ~R3, P0 ;  /* 0x000000ffff037224 */ /* 0x000fe400000e0e03 */
[----:B------:R-:W-:-:S04]  /*4460*/  IMAD.WIDE.U32 R12, R7, R24, R8 ;  /* 0x00000018070c7225 */ /* 0x000fc800078e0008 */
[----:B------:R-:W2:Y:S01]  /*4470*/  LDC R26, c[0x0][0x608] ;  /* 0x00018200ff1a7b82 */ /* 0x000ea20000000800 */
[----:B------:R-:W-:-:S04]  /*4480*/  IMAD R14, R3, R24, RZ ;  /* 0x00000018030e7224 */ /* 0x000fc800078e02ff */
[----:B------:R-:W-:Y:S02]  /*4490*/  IMAD R3, R7, R25, R14 ;  /* 0x0000001907037224 */ /* 0x000fe400078e020e */
[----:B------:R-:W-:Y:S01]  /*44a0*/  IMAD.MOV.U32 R7, RZ, RZ, -0x1 ;  /* 0xffffffffff077424 */ /* 0x000fe200078e00ff */
[----:B------:R-:W3:Y:S01]  /*44b0*/  LDC R28, c[0x0][0x658] ;  /* 0x00019600ff1c7b82 */ /* 0x000ee20000000800 */
[----:B------:R-:W-:Y:S01]  /*44c0*/  IMAD.IADD R3, R13, 0x1, R3 ;  /* 0x000000010d037824 */ /* 0x000fe200078e0203 */
[----:B0-----:R-:W-:-:S04]  /*44d0*/  ISETP.NE.U32.AND P0, PT, R30, RZ, PT ;  /* 0x000000ff1e00720c */ /* 0x001fc80003f05070 */
        /* <DEDUP_REMOVED lines=25> */
.L_x_79:
[----:B-1----:R-:W-:Y:S01]  /*4670*/  SHF.R.U64 R12, R12, R23, R13 ;  /* 0x000000170c0c7219 */ /* 0x002fe2000000120d */
[----:B0-----:R-:W-:Y:S01]  /*4680*/  VIADD R13, R19, 0xffffffff ;  /* 0xffffffff130d7836 */ /* 0x001fe20000000000 */
[----:B------:R-:W-:Y:S01]  /*4690*/  SHF.L.U32 R5, R27, R28, RZ ;  /* 0x0000001c1b057219 */ /* 0x000fe200000006ff */
[----:B------:R-:W-:Y:S01]  /*46a0*/  @P3 IMAD R10, R11, R20, R4 ;  /* 0x000000140b0a3224 */ /* 0x000fe200078e0204 */
[----:B------:R-:W-:Y:S01]  /*46b0*/  LOP3.LUT R3, R22, R29, RZ, 0xc0, !PT ;  /* 0x0000001d16037212 */ /* 0x000fe200078ec0ff */
[----:B------:R-:W-:Y:S01]  /*46c0*/  IMAD.MOV R7, RZ, RZ, -R12 ;  /* 0x000000ffff077224 */ /* 0x000fe200078e0a0c */
[----:B------:R-:W-:Y:S01]  /*46d0*/  LOP3.LUT R18, R18, R13, RZ, 0xc0, !PT ;  /* 0x0000000d12127212 */ /* 0x000fe200078ec0ff */
[----:B------:R-:W-:Y:S02]  /*46e0*/  IMAD.MOV.U32 R4, RZ, RZ, 0x1 ;  /* 0x00000001ff047424 */ /* 0x000fe400078e00ff */
[----:B------:R-:W-:Y:S02]  /*46f0*/  IMAD R5, R5, R12, R3 ;  /* 0x0000000c05057224 */ /* 0x000fe400078e0203 */
[----:B--2---:R-:W-:-:S02]  /*4700*/  IMAD R3, R7, R25, R24 ;  /* 0x0000001907037224 */ /* 0x004fc400078e0218 */
[----:B---3--:R-:W-:Y:S02]  /*4710*/  IMAD R10, R5, R32, R10 ;  /* 0x00000020050a7224 */ /* 0x008fe400078e020a */
[----:B------:R-:W-:Y:S01]  /*4720*/  IMAD R19, R3, R19, R18 ;  /* 0x0000001303137224 */ /* 0x000fe200078e0212 */
[----:B------:R-:W-:Y:S01]  /*4730*/  PRMT R3, R4, 0x7610, R3 ;  /* 0x0000761004037816 */ /* 0x000fe20000000003 */
[----:B------:R-:W-:-:S03]  /*4740*/  IMAD.MOV.U32 R17, RZ, RZ, R21 ;  /* 0x000000ffff117224 */ /* 0x000fc600078e0015 */
[----:B------:R-:W-:Y:S02]  /*4750*/  SEL R18, R19, R10, !P3 ;  /* 0x0000000a13127207 */ /* 0x000fe40005800000 */
[----:B------:R-:W-:-:S07]  /*4760*/  SEL R19, R10, R19, !P3 ;  /* 0x000000130a137207 */ /* 0x000fce0005800000 */
.L_x_77:
[----:B------:R-:W-:-:S08]  /*4770*/  NOP ;  /* 0x0000000000007918 */ /* 0x000fd00000000000 */
[----:B------:R-:W0:-:S00]  /*4780*/  USETMAXREG.DEALLOC.CTAPOOL 0x28 ;  /* 0x00000028000079c8 */ /* 0x000e0000080e0500 */
[----:B0-----:R-:W-:-:S13]  /*4790*/  ISETP.NE.AND P0, PT, R2, RZ, PT ;  /* 0x000000ff0200720c */ /* 0x001fda0003f05270 */
[----:B------:R-:W-:Y:S05]  /*47a0*/  @P0 EXIT ;  /* 0x000000000000094d */ /* 0x000fea0003800000 */
[----:B------:R-:W-:Y:S01]  /*47b0*/  LOP3.LUT P0, RZ, R3, 0xff, RZ, 0xc0, !PT ;  /* 0x000000ff03ff7812 */ /* 0x000fe2000780c0ff */
[----:B------:R-:W-:Y:S02]  /*47c0*/  IMAD.MOV.U32 R7, RZ, RZ, 0x1 ;  /* 0x00000001ff077424 */ /* 0x000fe400078e00ff */
[----:B------:R-:W-:-:S10]  /*47d0*/  IMAD.MOV.U32 R15, RZ, RZ, RZ ;  /* 0x000000ffff0f7224 */ /* 0x000fd400078e00ff */
[----:B------:R-:W-:Y:S05]  /*47e0*/  @!P0 BRA `(.L_x_80) ;  /* 0x0000000c00488947 */ /* 0x000fea0003800000 */
[----:B------:R-:W0:Y:S01]  /*47f0*/  LDC R2, c[0x0][0x28c] ;  /* 0x0000a300ff027b82 */ /* 0x000e220000000800 */
[----:B------:R-:W1:Y:S01]  /*4800*/  S2R R12, SR_CgaCtaId ;  /* 0x00000000000c7919 */ /* 0x000e620000008800 */
[----:B------:R-:W-:Y:S01]  /*4810*/  ULDC UR5, c[0x0][0x658] ;  /* 0x0001960000057ab9 */ /* 0x000fe20000000800 */
[----:B------:R-:W-:Y:S01]  /*4820*/  UMOV UR7, 0xffffffff ;  /* 0xffffffff00077882 */ /* 0x000fe20000000000 */
[----:B------:R-:W-:Y:S01]  /*4830*/  ULDC UR6, c[0x0][0xc] ;  /* 0x0000030000067ab9 */ /* 0x000fe20000000800 */
[----:B------:R-:W-:Y:S01]  /*4840*/  USHF.L.U32 UR8, UR7, UR5, URZ ;  /* 0x0000000507087299 */ /* 0x000fe2000800063f */
[----:B------:R-:W-:Y:S01]  /*4850*/  BSSY B0, `(.L_x_80) ;  /* 0x00000cb000007945 */ /* 0x000fe20003800000 */
[----:B------:R-:W-:Y:S01]  /*4860*/  UMOV UR9, 0x1 ;  /* 0x0000000100097882 */ /* 0x000fe20000000000 */
[----:B------:R-:W-:Y:S01]  /*4870*/  ULDC UR7, c[0x0][0x10] ;  /* 0x0000040000077ab9 */ /* 0x000fe20000000800 */
[----:B------:R-:W-:Y:S01]  /*4880*/  USHF.L.U32 UR18, UR9, UR5, URZ ;  /* 0x0000000509127299 */ /* 0x000fe2000800063f */
[----:B------:R-:W-:Y:S01]  /*4890*/  IMAD.MOV.U32 R16, RZ, RZ, 0x1 ;  /* 0x00000001ff107424 */ /* 0x000fe200078e00ff */
[----:B------:R-:W-:Y:S01]  /*48a0*/  UIMAD.WIDE.U32 UR6, UR6, UR7, URZ ;  /* 0x00000007060672a5 */ /* 0x000fe2000f8e003f */
[----:B------:R-:W-:Y:S01]  /*48b0*/  LOP3.LUT R14, R6, 0x2, RZ, 0xfc, !PT ;  /* 0x00000002060e7812 */ /* 0x000fe200078efcff */
[----:B------:R-:W-:Y:S01]  /*48c0*/  ULDC UR5, c[0x0][0x14] ;  /* 0x0000050000057ab9 */ /* 0x000fe20000000800 */
[----:B------:R-:W-:Y:S01]  /*48d0*/  IMAD.MOV.U32 R7, RZ, RZ, 0x1 ;  /* 0x00000001ff077424 */ /* 0x000fe200078e00ff */
[----:B------:R-:W-:Y:S01]  /*48e0*/  UIMAD.WIDE.U32 UR20, UR6, UR5, URZ ;  /* 0x00000005061472a5 */ /* 0x000fe2000f8e003f */
[----:B------:R-:W-:Y:S01]  /*48f0*/  IMAD.MOV.U32 R15, RZ, RZ, RZ ;  /* 0x000000ffff0f7224 */ /* 0x000fe200078e00ff */
[----:B------:R-:W-:Y:S01]  /*4900*/  UIMAD UR13, UR7, UR5, URZ ;  /* 0x00000005070d72a4 */ /* 0x000fe2000f8e023f */
[----:B------:R-:W-:Y:S01]  /*4910*/  ULDC UR4, c[0x0][0x600] ;  /* 0x0001800000047ab9 */ /* 0x000fe20000000800 */
[----:B------:R-:W-:-:S02]  /*4920*/  ULOP3.LUT UR17, URZ, UR8, URZ, 0x33, !UPT ;  /* 0x000000083f117292 */ /* 0x000fc4000f8e333f */
[----:B------:R-:W-:Y:S01]  /*4930*/  UIADD3 UR4, UR4, -0x1, URZ ;  /* 0xffffffff04047890 */ /* 0x000fe2000fffe03f */
[----:B0-----:R-:W-:Y:S01]  /*4940*/  VIADD R2, R2, 0x1f ;  /* 0x0000001f02027836 */ /* 0x001fe20000000000 */
[----:B------:R-:W-:Y:S01]  /*4950*/  UIADD3 UR13, UR21, UR13, URZ ;  /* 0x0000000d150d7290 */ /* 0x000fe2000fffe03f */
[----:B------:R-:W-:-:S03]  /*4960*/  ULDC.64 UR22, c[0x0][0x198] ;  /* 0x0000660000167ab9 */ /* 0x000fc60000000a00 */
[----:B------:R-:W-:-:S04]  /*4970*/  SHF.R.S32.HI R3, RZ, 0x1f, R2 ;  /* 0x0000001fff037819 */ /* 0x000fc80000011402 */
[----:B------:R-:W-:Y:S01]  /*4980*/  LEA.HI R3, R3, R2, RZ, 0x5 ;  /* 0x0000000203037211 */ /* 0x000fe200078f28ff */
[C---:B-1----:R-:W-:Y:S02]  /*4990*/  IMAD.SHL.U32 R11, R12.reuse, 0x8, RZ ;  /* 0x000000080c0b7824 */ /* 0x042fe400078e00ff */
[----:B------:R-:W-:Y:S01]  /*49a0*/  IMAD.SHL.U32 R12, R12, 0x100, RZ ;  /* 0x000001000c0c7824 */ /* 0x000fe200078e00ff */
[----:B------:R-:W-:Y:S02]  /*49b0*/  SHF.R.S32.HI R10, RZ, 0x5, R3 ;  /* 0x00000005ff0a7819 */ /* 0x000fe40000011403 */
[----:B------:R-:W-:Y:S02]  /*49c0*/  LOP3.LUT R11, R11, 0x8, RZ, 0xc0, !PT ;  /* 0x000000080b0b7812 */ /* 0x000fe400078ec0ff */
[----:B------:R-:W-:Y:S01]  /*49d0*/  LOP3.LUT R12, R12, 0x100, RZ, 0xc0, !PT ;  /* 0x000001000c0c7812 */ /* 0x000fe200078ec0ff */
[----:B------:R-:W-:-:S07]  /*49e0*/  VIADD R13, R10, 0x1 ;  /* 0x000000010a0d7836 */ /* 0x000fce0000000000 */
.L_x_91:
[----:B------:R-:W-:-:S03]  /*49f0*/  UMOV UR5, 0xffffffff ;  /* 0xffffffff00057882 */ /* 0x000fc60000000000 */
[----:B------:R-:W-:Y:S05]  /*4a00*/  BRA.DIV UR5, `(.L_x_81) ;  /* 0x0000001a05c87947 */ /* 0x000fea000b800000 */
[----:B------:R-:W-:-:S13]  /*4a10*/  ELECT P0, URZ, PT ;  /* 0x00000000003f782f */ /* 0x000fda0003800000 */
.L_x_124:
[----:B------:R-:W0:Y:S01]  /*4a20*/  LDC R2, c[0x0][0x28c] ;  /* 0x0000a300ff027b82 */ /* 0x000e220000000800 */
[----:B------:R-:W-:Y:S01]  /*4a30*/  BSSY B1, `(.L_x_82) ;  /* 0x0000038000017945 */ /* 0x000fe20003800000 */
[----:B0-----:R-:W-:-:S13]  /*4a40*/  ISETP.LT.OR P0, PT, R2, 0x1, !P0 ;  /* 0x000000010200780c */ /* 0x001fda0004701670 */
[----:B------:R-:W-:Y:S05]  /*4a50*/  @P0 BRA `(.L_x_83) ;  /* 0x0000000000d40947 */ /* 0x000fea0003800000 */
[----:B------:R-:W-:Y:S02]  /*4a60*/  IMAD R20, R18, 0x10, R11 ;  /* 0x0000001012147824 */ /* 0x000fe400078e020b */
[----:B------:R-:W-:Y:S02]  /*4a70*/  IMAD.SHL.U32 R19, R19, 0x100, RZ ;  /* 0x0000010013137824 */ /* 0x000fe400078e00ff */
[----:B------:R-:W-:Y:S02]  /*4a80*/  IMAD.MOV.U32 R23, RZ, RZ, RZ ;  /* 0x000000ffff177224 */ /* 0x000fe400078e00ff */
[----:B------:R-:W-:Y:S02]  /*4a90*/  IMAD.MOV.U32 R2, RZ, RZ, R13 ;  /* 0x000000ffff027224 */ /* 0x000fe400078e000d */
[----:B------:R-:W-:Y:S02]  /*4aa0*/  IMAD.MOV.U32 R3, RZ, RZ, R7 ;  /* 0x000000ffff037224 */ /* 0x000fe400078e0007 */
[----:B------:R-:W-:-:S07]  /*4ab0*/  IMAD.MOV.U32 R5, RZ, RZ, R15 ;  /* 0x000000ffff057224 */ /* 0x000fce00078e000f */
.L_x_86:
[----:B------:R-:W0:Y:S01]  /*4ac0*/  S2R R21, SR_CgaCtaId ;  /* 0x0000000000157919 */ /* 0x000e220000008800 */
[----:B------:R-:W-:Y:S02]  /*4ad0*/  MOV R4, 0x400 ;  /* 0x0000040000047802 */ /* 0x000fe40000000f00 */
[----:B------:R-:W-:-:S13]  /*4ae0*/  LOP3.LUT P1, RZ, R0, 0x7f, RZ, 0xc0, !PT ;  /* 0x0000007f00ff7812 */ /* 0x000fda000782c0ff */
[----:B------:R-:W1:Y:S01]  /*4af0*/  @!P1 LDC R18, c[0x0][0x500] ;  /* 0x00014000ff129b82 */ /* 0x000e620000000800 */
[----:B0-----:R-:W-:Y:S02]  /*4b00*/  LEA R22, R21, R4, 0x18 ;  /* 0x0000000415167211 */ /* 0x001fe400078ec0ff */
[----:B------:R-:W-:-:S03]  /*4b10*/  SHF.L.U32 R4, R3, 0x1f, RZ ;  /* 0x0000001f03047819 */ /* 0x000fc600000006ff */
[----:B------:R-:W-:-:S04]  /*4b20*/  IMAD R21, R5, 0x8, R22 ;  /* 0x0000000805157824 */ /* 0x000fc800078e0216 */
[----:B------:R-:W0:Y:S02]  /*4b30*/  SYNCS.PHASECHK.TRANS64.TRYWAIT P0, [R21+URZ+0xd0], R4 ;  /* 0x0000d004150075a7 */ /* 0x000e24000800017f */
[----:B01----:R-:W-:Y:S05]  /*4b40*/  @!P0 BRA `(.L_x_84) ;  /* 0x0000001800988947 */ /* 0x003fea0003800000 */
.L_x_125:
[----:B0-----:R-:W-:Y:S01]  /*4b50*/  PRMT R4, R14, 0x9910, RZ ;  /* 0x000099100e047816 */ /* 0x001fe200000000ff */
[----:B------:R0:W-:Y:S03]  /*4b60*/  @!P1 SYNCS.ARRIVE.TRANS64 RZ, [R21+URZ], R18 ;  /* 0x0000001215ff99a7 */ /* 0x0001e6000800003f */
[----:B------:R-:W-:-:S13]  /*4b70*/  ISETP.NE.AND P0, PT, R4, 0x2, PT ;  /* 0x000000020400780c */ /* 0x000fda0003f05270 */
[----:B0-----:R-:W-:Y:S05]  /*4b80*/  @P0 BRA `(.L_x_85) ;  /* 0x0000000000040947 */ /* 0x001fea0003800000 */
[----:B------:R-:W-:Y:S01]  /*4b90*/  BPT.TRAP 0x1 ;  /* 0x000000040000795c */ /* 0x000fe20000300000 */
.L_x_85:
[----:B------:R-:W-:Y:S01]  /*4ba0*/  R2UR UR16, R22 ;  /* 0x00000000161072ca */ /* 0x000fe200000e0000 */
[----:B------:R-:W-:Y:S01]  /*4bb0*/  IMAD R22, R5, 0x2000, R22 ;  /* 0x0000200005167824 */ /* 0x000fe200078e0216 */
[----:B------:R-:W-:Y:S01]  /*4bc0*/  R2UR UR9, R21 ;  /* 0x00000000150972ca */ /* 0x000fe200000e0000 */
[----:B------:R-:W-:Y:S01]  /*4bd0*/  IMAD R4, R5, 0x200, R12 ;  /* 0x0000020005047824 */ /* 0x000fe200078e020c */
[----:B------:R-:W-:Y:S01]  /*4be0*/  UIADD3 UR6, UP0, UR22, 0xf0, URZ ;  /* 0x000000f016067890 */ /* 0x000fe2000ff1e03f */
[----:B------:R-:W-:Y:S01]  /*4bf0*/  VIADD R2, R2, 0xffffffff ;  /* 0xffffffff02027836 */ /* 0x000fe20000000000 */
[----:B------:R-:W-:Y:S01]  /*4c00*/  R2UR UR5, R22 ;  /* 0x00000000160572ca */ /* 0x000fe200000e0000 */
[----:B------:R-:W-:Y:S01]  /*4c10*/  UIADD3 UR24, UP1, UR22, 0x1f0, URZ ;  /* 0x000001f016187890 */ /* 0x000fe2000ff3e03f */
[----:B------:R-:W-:Y:S01]  /*4c20*/  R2UR UR8, R4 ;  /* 0x00000000040872ca */ /* 0x000fe200000e0000 */
[----:B------:R-:W-:Y:S01]  /*4c30*/  UIADD3.X UR7, URZ, UR23, URZ, UP0, !UPT ;  /* 0x000000173f077290 */ /* 0x000fe200087fe43f */
[----:B------:R-:W-:Y:S01]  /*4c40*/  R2UR UR11, R19 ;  /* 0x00000000130b72ca */ /* 0x000fe200000e0000 */
[----:B------:R-:W-:Y:S01]  /*4c50*/  VIADD R5, R5, 0x1 ;  /* 0x0000000105057836 */ /* 0x000fe20000000000 */
[----:B------:R-:W-:Y:S01]  /*4c60*/  R2UR UR10, R23 ;  /* 0x00000000170a72ca */ /* 0x000fe200000e0000 */
[----:B------:R-:W-:Y:S01]  /*4c70*/  UIADD3.X UR25, URZ, UR23, URZ, UP1, !UPT ;  /* 0x000000173f197290 */ /* 0x000fe20008ffe43f */
[----:B------:R-:W-:Y:S01]  /*4c80*/  R2UR UR12, R17 ;  /* 0x00000000110c72ca */ /* 0x000fe200000e0000 */
[----:B------:R-:W-:Y:S01]  /*4c90*/  UMOV UR14, 0x0 ;  /* 0x00000000000e7882 */ /* 0x000fe20000000000 */
[----:B------:R-:W-:Y:S01]  /*4ca0*/  R2UR UR19, R20 ;  /* 0x00000000141372ca */ /* 0x000fe200000e0000 */
[----:B------:R-:W-:Y:S01]  /*4cb0*/  UMOV UR15, 0x10000000 ;  /* 0x10000000000f7882 */ /* 0x000fe20000000000 */
[----:B------:R-:W-:Y:S01]  /*4cc0*/  ISETP.GT.AND P1, PT, R2, 0x1, PT ;  /* 0x000000010200780c */ /* 0x000fe20003f24270 */
[----:B------:R-:W-:Y:S01]  /*4cd0*/  UIADD3 UR5, UR5, 0x280, URZ ;  /* 0x0000028005057890 */ /* 0x000fe2000fffe03f */
[----:B------:R-:W-:Y:S01]  /*4ce0*/  ISETP.NE.AND P0, PT, R5, 0x1a, PT ;  /* 0x0000001a0500780c */ /* 0x000fe20003f05270 */
[----:B------:R-:W-:Y:S01]  /*4cf0*/  UIADD3 UR16, UR16, 0x34280, UR8 ;  /* 0x0003428010107890 */ /* 0x000fe2000fffe008 */
[----:B------:R-:W-:Y:S01]  /*4d00*/  VIADD R23, R23, 0x20 ;  /* 0x0000002017177836 */ /* 0x000fe20000000000 */
[----:B------:R-:W-:Y:S01]  /*4d10*/  UMOV UR26, 0x30000 ;  /* 0x00030000001a7882 */ /* 0x000fe20000000000 */
[----:B------:R-:W-:-:S02]  /*4d20*/  SEL R4, RZ, 0x1, P0 ;  /* 0x00000001ff047807 */ /* 0x000fc40000000000 */
[----:B------:R-:W-:Y:S01]  /*4d30*/  UMOV UR8, UR5 ;  /* 0x0000000500087c82 */ /* 0x000fe20008000000 */
[----:B------:R-:W-:Y:S01]  /*4d40*/  SEL R5, R5, RZ, P0 ;  /* 0x000000ff05057207 */ /* 0x000fe20000000000 */
[----:B------:R0:W-:Y:S01]  /*4d50*/  UTMALDG.3D [UR8], [UR6], desc[UR14] ;  /* 0x00000e08060075b4 */ /* 0x0001e20008011000 */
[----:B------:R-:W-:Y:S01]  /*4d60*/  LOP3.LUT R3, R3, R4, RZ, 0x3c, !PT ;  /* 0x0000000403037212 */ /* 0x000fe200078e3cff */
[----:B0-----:R-:W-:Y:S01]  /*4d70*/  UMOV UR11, UR19 ;  /* 0x00000013000b7c82 */ /* 0x001fe20008000000 */
[----:B------:R-:W-:Y:S02]  /*4d80*/  UMOV UR8, UR16 ;  /* 0x0000001000087c82 */ /* 0x000fe40008000000 */
[----:B------:R0:W-:Y:S02]  /*4d90*/  UTMALDG.3D.MULTICAST [UR8], [UR24], UR26, desc[UR14] ;  /* 0x00000e08180073b4 */ /* 0x0001e4000801181a */
[----:B0-----:R-:W-:Y:S05]  /*4da0*/  @P1 BRA `(.L_x_86) ;  /* 0xfffffffc00441947 */ /* 0x001fea000383ffff */
.L_x_83:
[----:B------:R-:W-:Y:S05]  /*4db0*/  BSYNC B1 ;  /* 0x0000000000017941 */ /* 0x000fea0003800000 */
.L_x_82:
[----:B------:R-:W-:Y:S01]  /*4dc0*/  LOP3.LUT P1, RZ, R16, 0xff, RZ, 0xc0, !PT ;  /* 0x000000ff10ff7812 */ /* 0x000fe2000782c0ff */
[C---:B------:R-:W-:Y:S01]  /*4dd0*/  IMAD.IADD R15, R10.reuse, 0x1, R15 ;  /* 0x000000010a0f7824 */ /* 0x040fe200078e020f */
[----:B------:R-:W-:Y:S01]  /*4de0*/  ULDC.64 UR6, c[0x0][0x650] ;  /* 0x0001940000067ab9 */ /* 0x000fe20000000a00 */
[C---:B------:R-:W-:Y:S01]  /*4df0*/  ISETP.GE.U32.AND P2, PT, R10.reuse, 0x1a, PT ;  /* 0x0000001a0a00780c */ /* 0x040fe20003f46070 */
[----:B------:R-:W-:Y:S01]  /*4e00*/  BSSY B1, `(.L_x_87) ;  /* 0x000006d000017945 */ /* 0x000fe20003800000 */
[----:B------:R-:W-:Y:S01]  /*4e10*/  IMAD.MOV.U32 R19, RZ, RZ, -0x1 ;  /* 0xffffffffff137424 */ /* 0x000fe200078e00ff */
[----:B------:R-:W-:Y:S01]  /*4e20*/  ISETP.GT.U32.AND P0, PT, R15, 0x19, PT ;  /* 0x000000190f00780c */ /* 0x000fe20003f04070 */
[----:B------:R-:W-:Y:S01]  /*4e30*/  IMAD.MOV.U32 R18, RZ, RZ, -0x1 ;  /* 0xffffffffff127424 */ /* 0x000fe200078e00ff */
[----:B------:R-:W-:Y:S01]  /*4e40*/  PRMT R16, RZ, 0x7610, R16 ;  /* 0x00007610ff107816 */ /* 0x000fe20000000010 */
[----:B------:R-:W-:Y:S01]  /*4e50*/  IMAD.MOV.U32 R17, RZ, RZ, -0x1 ;  /* 0xffffffffff117424 */ /* 0x000fe200078e00ff */
[----:B------:R-:W-:-:S03]  /*4e60*/  ISETP.LT.U32.AND P0, PT, R10, 0x1a, P0 ;  /* 0x0000001a0a00780c */ /* 0x000fc60000701070 */
[----:B------:R-:W0:Y:S01]  /*4e70*/  @P1 S2R R3, SR_CgaCtaId ;  /* 0x0000000000031919 */ /* 0x000e220000008800 */
[----:B------:R-:W-:-:S04]  /*4e80*/  @P1 MOV R2, 0x400 ;  /* 0x0000040000021802 */ /* 0x000fc80000000f00 */
[----:B0-----:R-:W-:Y:S01]  /*4e90*/  @P1 LEA R4, R3, R2, 0x18 ;  /* 0x0000000203041211 */ /* 0x001fe200078ec0ff */
[----:B------:R-:W-:Y:S01]  /*4ea0*/  IMAD.WIDE.U32 R2, R15, 0x4ec4ec4f, RZ ;  /* 0x4ec4ec4f0f027825 */ /* 0x000fe200078e00ff */
[----:B------:R-:W-:Y:S02]  /*4eb0*/  SEL R2, RZ, 0x1, !P0 ;  /* 0x00000001ff027807 */ /* 0x000fe40004000000 */
[----:B------:R0:W-:Y:S01]  /*4ec0*/  @P1 SYNCS.ARRIVE.TRANS64.A1T0 RZ, [R4+URZ+0x1b8], RZ ;  /* 0x0001b8ff04ff19a7 */ /* 0x0001e2000810003f */
[----:B------:R-:W-:Y:S02]  /*4ed0*/  IADD3 R8, P1, R8, UR20, RZ ;  /* 0x0000001408087c10 */ /* 0x000fe4000ff3e0ff */
[----:B------:R-:W-:Y:S02]  /*4ee0*/  LOP3.LUT R7, R7, R2, RZ, 0x3c, !PT ;  /* 0x0000000207077212 */ /* 0x000fe400078e3cff */
[----:B------:R-:W-:Y:S02]  /*4ef0*/  IADD3.X R9, R9, UR13, RZ, P1, !PT ;  /* 0x0000000d09097c10 */ /* 0x000fe40008ffe4ff */
[----:B------:R-:W-:-:S02]  /*4f00*/  ISETP.GE.U32.AND P0, PT, R8, UR6, PT ;  /* 0x0000000608007c0c */ /* 0x000fc4000bf06070 */
[----:B0-----:R-:W-:Y:S02]  /*4f10*/  SHF.R.U32.HI R4, RZ, 0x3, R3 ;  /* 0x00000003ff047819 */ /* 0x001fe40000011603 */
[----:B------:R-:W-:Y:S02]  /*4f20*/  ISETP.GE.U32.AND.EX P0, PT, R9, UR7, PT, P0 ;  /* 0x0000000709007c0c */ /* 0x000fe4000bf06100 */
[----:B------:R-:W-:Y:S01]  /*4f30*/  @P2 LOP3.LUT R7, R7, 0x1, R4, 0x78, !PT ;  /* 0x0000000107072812 */ /* 0x000fe200078e7804 */
[----:B------:R-:W-:Y:S01]  /*4f40*/  IMAD R15, R4, -0x1a, R15 ;  /* 0xffffffe6040f7824 */ /* 0x000fe200078e020f */
[----:B------:R-:W-:-:S09]  /*4f50*/  PRMT R2, RZ, 0x7610, R2 ;  /* 0x00007610ff027816 */ /* 0x000fd20000000002 */
[----:B------:R-:W-:Y:S05]  /*4f60*/  @P0 BRA `(.L_x_88) ;  /* 0x0000000400580947 */ /* 0x000fea0003800000 */
[----:B------:R-:W0:Y:S01]  /*4f70*/  S2R R18, SR_CTAID.X ;  /* 0x0000000000127919 */ /* 0x000e220000002500 */
[----:B------:R-:W-:Y:S01]  /*4f80*/  ULDC.64 UR6, c[0x0][0x628] ;  /* 0x00018a0000067ab9 */ /* 0x000fe20000000a00 */
[----:B------:R-:W-:Y:S01]  /*4f90*/  ULDC UR8, c[0x0][0x630] ;  /* 0x00018c0000087ab9 */ /* 0x000fe20000000800 */
[----:B------:R-:W-:Y:S01]  /*4fa0*/  ISETP.NE.U32.AND P0, PT, RZ, UR6, PT ;  /* 0x00000006ff007c0c */ /* 0x000fe2000bf05070 */
[----:B------:R-:W1:Y:S01]  /*4fb0*/  S2R R19, SR_CTAID.Y ;  /* 0x0000000000137919 */ /* 0x000e620000002600 */
[----:B------:R-:W-:Y:S01]  /*4fc0*/  ULDC UR9, c[0x0][0x150] ;  /* 0x0000540000097ab9 */ /* 0x000fe20000000800 */
[----:B------:R-:W-:Y:S01]  /*4fd0*/  IMAD.MOV.U32 R2, RZ, RZ, R8 ;  /* 0x000000ffff027224 */ /* 0x000fe200078e0008 */
[----:B------:R-:W-:Y:S01]  /*4fe0*/  ISETP.NE.AND.EX P0, PT, RZ, UR7, PT, P0 ;  /* 0x00000007ff007c0c */ /* 0x000fe2000bf05300 */
[----:B------:R-:W-:Y:S01]  /*4ff0*/  IMAD.MOV.U32 R3, RZ, RZ, R9 ;  /* 0x000000ffff037224 */ /* 0x000fe200078e0009 */
[----:B0-----:R-:W-:-:S11]  /*5000*/  I2FP.F32.U32 R20, R18 ;  /* 0x0000001200147245 */ /* 0x001fd60000201000 */
[----:B------:R-:W-:Y:S05]  /*5010*/  @!P0 BRA `(.L_x_89) ;  /* 0x0000000000288947 */ /* 0x000fea0003800000 */
[----:B------:R-:W-:Y:S02]  /*5020*/  ULDC UR5, c[0x0][0x634] ;  /* 0x00018d0000057ab9 */ /* 0x000fe40000000800 */
[----:B------:R-:W-:-:S05]  /*5030*/  IADD3 R3, P0, R8, UR5, RZ ;  /* 0x0000000508037c10 */ /* 0x000fca000ff1e0ff */
[----:B------:R-:W-:-:S04]  /*5040*/  IMAD.X R17, RZ, RZ, R9, P0 ;  /* 0x000000ffff117224 */ /* 0x000fc800000e0609 */
[----:B------:R-:W-:-:S04]  /*5050*/  IMAD.WIDE.U32 R4, R17, UR6, RZ ;  /* 0x0000000611047c25 */ /* 0x000fc8000f8e00ff */
[----:B------:R-:W-:-:S04]  /*5060*/  IMAD.WIDE.U32 R4, P0, R3, UR7, R4 ;  /* 0x0000000703047c25 */ /* 0x000fc8000f800004 */
[----:B------:R-:W-:-:S04]  /*5070*/  IMAD.WIDE.U32 R2, R3, UR6, RZ ;  /* 0x0000000603027c25 */ /* 0x000fc8000f8e00ff */
[----:B------:R-:W-:Y:S01]  /*5080*/  IMAD.MOV.U32 R2, RZ, RZ, R5 ;  /* 0x000000ffff027224 */ /* 0x000fe200078e0005 */
[----:B------:R-:W-:Y:S01]  /*5090*/  IADD3 RZ, P1, R3, R4, RZ ;  /* 0x0000000403ff7210 */ /* 0x000fe20007f3e0ff */
[----:B------:R-:W-:-:S04]  /*50a0*/  IMAD.X R3, RZ, RZ, RZ, P0 ;  /* 0x000000ffff037224 */ /* 0x000fc800000e06ff */
[----:B------:R-:W-:-:S08]  /*50b0*/  IMAD.WIDE.U32.X R2, R17, UR7, R2, P1 ;  /* 0x0000000711027c25 */ /* 0x000fd000088e0402 */
.L_x_89:
[--C-:B------:R-:W-:Y:S01]  /*50c0*/  SHF.R.U64 R17, R2, UR8, R3.reuse ;  /* 0x0000000802117c19 */ /* 0x100fe20008001203 */
[----:B------:R-:W-:Y:S01]  /*50d0*/  FMUL R20, R20, UR9 ;  /* 0x0000000914147c20 */ /* 0x000fe20008400000 */
[----:B------:R-:W-:Y:S01]  /*50e0*/  SHF.R.U32.HI R2, RZ, UR8, R3 ;  /* 0x00000008ff027c19 */ /* 0x000fe20008011603 */
[----:B------:R-:W0:Y:S01]  /*50f0*/  LDC R23, c[0x0][0x144] ;  /* 0x00005100ff177b82 */ /* 0x000e220000000800 */
[----:B------:R-:W-:Y:S01]  /*5100*/  IADD3 R21, P0, RZ, -R17, RZ ;  /* 0x80000011ff157210 */ /* 0x000fe20007f1e0ff */
[----:B------:R-:W-:Y:S01]  /*5110*/  ULDC UR5, c[0x0][0x154] ;  /* 0x0000550000057ab9 */ /* 0x000fe20000000800 */
[----:B-1----:R-:W-:Y:S01]  /*5120*/  I2FP.F32.U32 R3, R19 ;  /* 0x0000001300037245 */ /* 0x002fe20000201000 */
[----:B------:R-:W1:Y:S01]  /*5130*/  F2I.U32.TRUNC.NTZ R20, R20 ;  /* 0x0000001400147305 */ /* 0x000e62000020f000 */
[----:B------:R-:W-:Y:S01]  /*5140*/  ULDC.64 UR6, c[0x0][0x620] ;  /* 0x0001880000067ab9 */ /* 0x000fe20000000a00 */
[----:B------:R-:W-:Y:S02]  /*5150*/  IMAD.X R2, RZ, RZ, ~R2, P0 ;  /* 0x000000ffff027224 */ /* 0x000fe400000e0e02 */
[----:B------:R-:W-:Y:S01]  /*5160*/  FMUL R4, R3, UR5 ;  /* 0x0000000503047c20 */ /* 0x000fe20008400000 */
[----:B------:R-:W2:Y:S01]  /*5170*/  LDC R22, c[0x0][0x148] ;  /* 0x00005200ff167b82 */ /* 0x000ea20000000800 */
[----:B------:R-:W-:Y:S01]  /*5180*/  IMAD R2, R2, UR6, RZ ;  /* 0x0000000602027c24 */ /* 0x000fe2000f8e02ff */
[----:B------:R-:W-:Y:S01]  /*5190*/  ULDC UR5, c[0x0][0x618] ;  /* 0x0001860000057ab9 */ /* 0x000fe20000000800 */
[----:B------:R-:W-:-:S02]  /*51a0*/  IMAD.MOV.U32 R3, RZ, RZ, R9 ;  /* 0x000000ffff037224 */ /* 0x000fc400078e0009 */
[----:B------:R-:W3:Y:S01]  /*51b0*/  F2I.U32.TRUNC.NTZ R4, R4 ;  /* 0x0000000400047305 */ /* 0x000ee2000020f000 */
[C---:B------:R-:W-:Y:S02]  /*51c0*/  IMAD R5, R21.reuse, UR7, R2 ;  /* 0x0000000715057c24 */ /* 0x040fe4000f8e0202 */
[----:B------:R-:W-:Y:S02]  /*51d0*/  IMAD.MOV.U32 R2, RZ, RZ, R8 ;  /* 0x000000ffff027224 */ /* 0x000fe400078e0008 */
[----:B-1----:R-:W-:Y:S02]  /*51e0*/  IMAD.MOV R20, RZ, RZ, -R20 ;  /* 0x000000ffff147224 */ /* 0x002fe400078e0a14 */
[----:B------:R-:W-:Y:S01]  /*51f0*/  IMAD.WIDE.U32 R2, R21, UR6, R2 ;  /* 0x0000000615027c25 */ /* 0x000fe2000f8e0002 */
[----:B------:R-:W-:Y:S02]  /*5200*/  ULDC.64 UR6, c[0x0][0x640] ;  /* 0x0001900000067ab9 */ /* 0x000fe40000000a00 */
[----:B------:R-:W-:Y:S01]  /*5210*/  ISETP.NE.U32.AND P0, PT, RZ, UR6, PT ;  /* 0x00000006ff007c0c */ /* 0x000fe2000bf05070 */
[----:B------:R-:W-:-:S02]  /*5220*/  IMAD.IADD R3, R3, 0x1, R5 ;  /* 0x0000000103037824 */ /* 0x000fc400078e0205 */
[----:B0-----:R-:W-:Y:S01]  /*5230*/  IMAD R18, R23, R20, R18 ;  /* 0x0000001417127224 */ /* 0x001fe200078e0212 */
[----:B------:R-:W-:Y:S02]  /*5240*/  ISETP.NE.AND.EX P0, PT, RZ, UR7, PT, P0 ;  /* 0x00000007ff007c0c */ /* 0x000fe4000bf05300 */
[--C-:B------:R-:W-:Y:S01]  /*5250*/  SHF.R.U64 R20, R2, UR5, R3.reuse ;  /* 0x0000000502147c19 */ /* 0x100fe20008001203 */
[----:B---3--:R-:W-:Y:S01]  /*5260*/  IMAD.MOV R2, RZ, RZ, -R4 ;  /* 0x000000ffff027224 */ /* 0x008fe200078e0a04 */
[----:B------:R-:W-:Y:S01]  /*5270*/  SHF.R.U32.HI R3, RZ, UR5, R3 ;  /* 0x00000005ff037c19 */ /* 0x000fe20008011603 */
[----:B------:R-:W-:Y:S02]  /*5280*/  ULDC UR5, c[0x0][0x608] ;  /* 0x0001820000057ab9 */ /* 0x000fe40000000800 */
[----:B--2---:R-:W-:Y:S01]  /*5290*/  @P3 IMAD R18, R22, R2, R19 ;  /* 0x0000000216123224 */ /* 0x004fe200078e0213 */
[--C-:B------:R-:W-:Y:S02]  /*52a0*/  SHF.R.U64 R22, R20, UR5, R3.reuse ;  /* 0x0000000514167c19 */ /* 0x100fe40008001203 */
[----:B------:R-:W-:Y:S01]  /*52b0*/  SHF.R.U32.HI R3, RZ, UR5, R3 ;  /* 0x00000005ff037c19 */ /* 0x000fe20008011603 */
[----:B------:R-:W-:-:S03]  /*52c0*/  ULDC UR5, c[0x0][0x658] ;  /* 0x0001960000057ab9 */ /* 0x000fc60000000800 */
[--C-:B------:R-:W-:Y:S02]  /*52d0*/  SHF.R.U64 R19, R22, UR5, R3.reuse ;  /* 0x0000000516137c19 */ /* 0x100fe40008001203 */
[----:B------:R-:W-:-:S03]  /*52e0*/  SHF.R.U32.HI R21, RZ, UR5, R3 ;  /* 0x00000005ff157c19 */ /* 0x000fc60008011603 */
[----:B------:R-:W-:Y:S02]  /*52f0*/  IMAD.MOV.U32 R4, RZ, RZ, R19 ;  /* 0x000000ffff047224 */ /* 0x000fe400078e0013 */
[----:B------:R-:W-:Y:S01]  /*5300*/  IMAD.MOV.U32 R3, RZ, RZ, R21 ;  /* 0x000000ffff037224 */ /* 0x000fe200078e0015 */
[----:B------:R-:W-:Y:S06]  /*5310*/  @!P0 BRA `(.L_x_90) ;  /* 0x00000000002c8947 */ /* 0x000fec0003800000 */
        /* <DEDUP_REMOVED lines=9> */
[----:B------:R-:W-:-:S04]  /*53b0*/  IMAD.WIDE.U32.X R2, R21, UR7, R2, P1 ;  /* 0x0000000715027c25 */ /* 0x000fc800088e0402 */
[----:B------:R-:W-:-:S07]  /*53c0*/  IMAD.MOV.U32 R4, RZ, RZ, R2 ;  /* 0x000000ffff047224 */ /* 0x000fce00078e0002 */
.L_x_90:
[----:B------:R-:W-:Y:S01]  /*53d0*/  ULDC UR5, c[0x0][0x648] ;  /* 0x0001920000057ab9 */ /* 0x000fe20000000800 */
[----:B------:R-:W-:Y:S01]  /*53e0*/  LOP3.LUT R2, R22, UR17, RZ, 0xc0, !PT ;  /* 0x0000001116027c12 */ /* 0x000fe2000f8ec0ff */
[----:B------:R-:W-:Y:S01]  /*53f0*/  ULDC UR6, c[0x0][0x610] ;  /* 0x0001840000067ab9 */ /* 0x000fe20000000800 */
[----:B------:R-:W-:Y:S01]  /*5400*/  SHF.R.U64 R3, R4, UR5, R3 ;  /* 0x0000000504037c19 */ /* 0x000fe20008001203 */
[----:B------:R-:W-:Y:S01]  /*5410*/  ULDC UR5, c[0x0][0x638] ;  /* 0x00018e0000057ab9 */ /* 0x000fe20000000800 */
[----:B------:R-:W-:-:S03]  /*5420*/  LOP3.LUT R5, R20, UR4, RZ, 0xc0, !PT ;  /* 0x0000000414057c12 */ /* 0x000fc6000f8ec0ff */
[----:B------:R-:W-:Y:S02]  /*5430*/  IMAD.MOV R4, RZ, RZ, -R3 ;  /* 0x000000ffff047224 */ /* 0x000fe400078e0a03 */
[----:B------:R-:W-:Y:S02]  /*5440*/  IMAD R3, R3, UR18, R2 ;  /* 0x0000001203037c24 */ /* 0x000fe4000f8e0202 */
[----:B------:R-:W-:Y:S01]  /*5450*/  IMAD R2, R4, UR5, R19 ;  /* 0x0000000504027c24 */ /* 0x000fe2000f8e0213 */
[----:B------:R-:W-:Y:S01]  /*5460*/  ULDC UR5, c[0x0][0x600] ;  /* 0x0001800000057ab9 */ /* 0x000fe20000000800 */
[----:B------:R-:W-:Y:S02]  /*5470*/  IMAD R19, R3, UR6, R18 ;  /* 0x0000000603137c24 */ /* 0x000fe4000f8e0212 */
[----:B------:R-:W-:Y:S02]  /*5480*/  IMAD R4, R2, UR5, R5 ;  /* 0x0000000502047c24 */ /* 0x000fe4000f8e0205 */
[----:B------:R-:W-:-:S03]  /*5490*/  IMAD.MOV.U32 R3, RZ, RZ, 0x1 ;  /* 0x00000001ff037424 */ /* 0x000fc600078e00ff */
[----:B------:R-:W-:Y:S02]  /*54a0*/  SEL R18, R4, R19, !P3 ;  /* 0x0000001304127207 */ /* 0x000fe40005800000 */
[----:B------:R-:W-:Y:S02]  /*54b0*/  PRMT R2, R3, 0x7610, R2 ;  /* 0x0000761003027816 */ /* 0x000fe40000000002 */
[----:B------:R-:W-:-:S07]  /*54c0*/  SEL R19, R19, R4, !P3 ;  /* 0x0000000413137207 */ /* 0x000fce0005800000 */
.L_x_88:
[----:B------:R-:W-:Y:S05]  /*54d0*/  BSYNC B1 ;  /* 0x0000000000017941 */ /* 0x000fea0003800000 */
.L_x_87:
[----:B------:R-:W-:-:S13]  /*54e0*/  LOP3.LUT P0, RZ, R2, 0xff, RZ, 0xc0, !PT ;  /* 0x000000ff02ff7812 */ /* 0x000fda000780c0ff */
[----:B------:R-:W-:Y:S05]  /*54f0*/  @P0 BRA `(.L_x_91) ;  /* 0xfffffff4003c0947 */ /* 0x000fea000383ffff */
[----:B------:R-:W-:Y:S05]  /*5500*/  BSYNC B0 ;  /* 0x0000000000007941 */ /* 0x000fea0003800000 */
.L_x_80:
[----:B------:R-:W-:-:S03]  /*5510*/  UMOV UR5, 0xffffffff ;  /* 0xffffffff00057882 */ /* 0x000fc60000000000 */
[----:B------:R-:W-:Y:S05]  /*5520*/  BRA.DIV UR5, `(.L_x_92) ;  /* 0x0000001205347947 */ /* 0x000fea000b800000 */
[----:B------:R-:W-:-:S13]  /*5530*/  ELECT P0, URZ, PT ;  /* 0x00000000003f782f */ /* 0x000fda0003800000 */
.L_x_128:
[----:B------:R-:W-:Y:S04]  /*5540*/  BSSY B0, `(.L_x_93) ;  /* 0x00000f1000007945 */ /* 0x000fe80003800000 */
[----:B------:R-:W-:Y:S05]  /*5550*/  @!P0 BRA `(.L_x_94) ;  /* 0x0000000c00bc8947 */ /* 0x000fea0003800000 */
[----:B------:R-:W-:-:S04]  /*5560*/  LOP3.LUT R6, R6, 0x2, RZ, 0xfc, !PT ;  /* 0x0000000206067812 */ /* 0x000fc800078efcff */
[----:B------:R-:W-:-:S13]  /*5570*/  ISETP.NE.AND P0, PT, R6, 0x3, PT ;  /* 0x000000030600780c */ /* 0x000fda0003f05270 */
[----:B------:R-:W-:Y:S05]  /*5580*/  @!P0 BRA `(.L_x_95) ;  /* 0x0000000000048947 */ /* 0x000fea0003800000 */
[----:B------:R-:W-:Y:S01]  /*5590*/  BPT.TRAP 0x1 ;  /* 0x000000040000795c */ /* 0x000fe20000300000 */
.L_x_95:
[----:B------:R-:W0:Y:S01]  /*55a0*/  S2R R3, SR_CgaCtaId ;  /* 0x0000000000037919 */ /* 0x000e220000008800 */
[----:B------:R-:W-:-:S04]  /*55b0*/  MOV R0, 0x400 ;  /* 0x0000040000007802 */ /* 0x000fc80000000f00 */
[----:B0-----:R-:W-:Y:S02]  /*55c0*/  LEA R0, R3, R0, 0x18 ;  /* 0x0000000003007211 */ /* 0x001fe400078ec0ff */
[----:B------:R-:W-:-:S03]  /*55d0*/  SHF.L.U32 R3, R7, 0x1f, RZ ;  /* 0x0000001f07037819 */ /* 0x000fc600000006ff */
[----:B------:R-:W-:-:S04]  /*55e0*/  VIADD R0, R0, 0xd0 ;  /* 0x000000d000007836 */ /* 0x000fc80000000000 */
[C---:B------:R-:W-:Y:S02]  /*55f0*/  IMAD R6, R15.reuse, 0x8, R0 ;  /* 0x000000080f067824 */ /* 0x040fe400078e0200 */
[----:B------:R-:W-:Y:S02]  /*5600*/  VIADD R15, R15, 0x1 ;  /* 0x000000010f0f7836 */ /* 0x000fe40000000000 */
[----:B------:R-:W0:Y:S03]  /*5610*/  SYNCS.PHASECHK.TRANS64.TRYWAIT P0, [R6+URZ], R3 ;  /* 0x00000003060075a7 */ /* 0x000e26000800017f */
[----:B------:R-:W-:-:S04]  /*5620*/  ISETP.NE.AND P1, PT, R15, 0x1a, PT ;  /* 0x0000001a0f00780c */ /* 0x000fc80003f25270 */
[----:B------:R-:W-:Y:S02]  /*5630*/  SEL R2, RZ, 0x1, P1 ;  /* 0x00000001ff027807 */ /* 0x000fe40000800000 */
[----:B------:R-:W-:Y:S02]  /*5640*/  SEL R15, R15, RZ, P1 ;  /* 0x000000ff0f0f7207 */ /* 0x000fe40000800000 */
[----:B------:R-:W-:-:S03]  /*5650*/  LOP3.LUT R8, R7, R2, RZ, 0x3c, !PT ;  /* 0x0000000207087212 */ /* 0x000fc600078e3cff */
[----:B------:R-:W-:Y:S01]  /*5660*/  IMAD R7, R15, 0x8, R0 ;  /* 0x000000080f077824 */ /* 0x000fe200078e0200 */
[----:B------:R-:W-:Y:S01]  /*5670*/  SHF.L.U32 R4, R8, 0x1f, RZ ;  /* 0x0000001f08047819 */ /* 0x000fe200000006ff */
[----:B0-----:R-:W-:Y:S06]  /*5680*/  @!P0 BRA `(.L_x_96) ;  /* 0x0000000c00fc8947 */ /* 0x001fec0003800000 */
.L_x_129:
[----:B------:R-:W1:Y:S01]  /*5690*/  SYNCS.PHASECHK.TRANS64.TRYWAIT P0, [R7+URZ], R4 ;  /* 0x00000004070075a7 */ /* 0x000e62000800017f */
[----:B------:R-:W-:-:S05]  /*56a0*/  VIADD R2, R15, 0x1 ;  /* 0x000000010f027836 */ /* 0x000fca0000000000 */
[----:B------:R-:W-:-:S04]  /*56b0*/  ISETP.NE.AND P1, PT, R2, 0x1a, PT ;  /* 0x0000001a0200780c */ /* 0x000fc80003f25270 */
[----:B0-----:R-:W-:Y:S02]  /*56c0*/  SEL R3, RZ, 0x1, P1 ;  /* 0x00000001ff037807 */ /* 0x001fe40000800000 */
[----:B------:R-:W-:Y:S02]  /*56d0*/  SEL R9, R2, RZ, P1 ;  /* 0x000000ff02097207 */ /* 0x000fe40000800000 */
[----:B------:R-:W-:-:S03]  /*56e0*/  LOP3.LUT R8, R8, R3, RZ, 0x3c, !PT ;  /* 0x0000000308087212 */ /* 0x000fc600078e3cff */
[----:B------:R-:W-:Y:S01]  /*56f0*/  IMAD R6, R9, 0x8, R0 ;  /* 0x0000000809067824 */ /* 0x000fe200078e0200 */
[----:B------:R-:W-:Y:S01]  /*5700*/  SHF.L.U32 R5, R8, 0x1f, RZ ;  /* 0x0000001f08057819 */ /* 0x000fe200000006ff */
[----:B-1----:R-:W-:Y:S06]  /*5710*/  @!P0 BRA `(.L_x_97) ;  /* 0x0000000c00ec8947 */ /* 0x002fec0003800000 */
.L_x_130:
[----:B------:R-:W1:Y:S01]  /*5720*/  SYNCS.PHASECHK.TRANS64.TRYWAIT P0, [R6+URZ], R5 ;  /* 0x00000005060075a7 */ /* 0x000e62000800017f */
[----:B------:R-:W-:-:S05]  /*5730*/  VIADD R2, R9, 0x1 ;  /* 0x0000000109027836 */ /* 0x000fca0000000000 */
[----:B------:R-:W-:-:S04]  /*5740*/  ISETP.NE.AND P1, PT, R2, 0x1a, PT ;  /* 0x0000001a0200780c */ /* 0x000fc80003f25270 */
[----:B------:R-:W-:Y:S02]  /*5750*/  SEL R3, RZ, 0x1, P1 ;  /* 0x00000001ff037807 */ /* 0x000fe40000800000 */
[----:B0-----:R-:W-:Y:S02]  /*5760*/  SEL R7, R2, RZ, P1 ;  /* 0x000000ff02077207 */ /* 0x001fe40000800000 */
[----:B------:R-:W-:-:S03]  /*5770*/  LOP3.LUT R8, R8, R3, RZ, 0x3c, !PT ;  /* 0x0000000308087212 */ /* 0x000fc600078e3cff */
[----:B------:R-:W-:Y:S01]  /*5780*/  IMAD R9, R7, 0x8, R0 ;  /* 0x0000000807097824 */ /* 0x000fe200078e0200 */
[----:B------:R-:W-:Y:S01]  /*5790*/  SHF.L.U32 R4, R8, 0x1f, RZ ;  /* 0x0000001f08047819 */ /* 0x000fe200000006ff */
[----:B-1----:R-:W-:Y:S06]  /*57a0*/  @!P0 BRA `(.L_x_98) ;  /* 0x0000000c00dc8947 */ /* 0x002fec0003800000 */
.L_x_131:
[----:B------:R-:W1:Y:S01]  /*57b0*/  SYNCS.PHASECHK.TRANS64.TRYWAIT P0, [R9+URZ], R4 ;  /* 0x00000004090075a7 */ /* 0x000e62000800017f */
[----:B------:R-:W-:-:S05]  /*57c0*/  VIADD R2, R7, 0x1 ;  /* 0x0000000107027836 */ /* 0x000fca0000000000 */
[----:B------:R-:W-:-:S04]  /*57d0*/  ISETP.NE.AND P1, PT, R2, 0x1a, PT ;  /* 0x0000001a0200780c */ /* 0x000fc80003f25270 */
[----:B------:R-:W-:Y:S02]  /*57e0*/  SEL R3, RZ, 0x1, P1 ;  /* 0x00000001ff037807 */ /* 0x000fe40000800000 */
[----:B------:R-:W-:Y:S02]  /*57f0*/  SEL R7, R2, RZ, P1 ;  /* 0x000000ff02077207 */ /* 0x000fe40000800000 */
[----:B------:R-:W-:-:S03]  /*5800*/  LOP3.LUT R8, R8, R3, RZ, 0x3c, !PT ;  /* 0x0000000308087212 */ /* 0x000fc600078e3cff */
[----:B0-----:R-:W-:Y:S01]  /*5810*/  IMAD R6, R7, 0x8, R0 ;  /* 0x0000000807067824 */ /* 0x001fe200078e0200 */
[----:B------:R-:W-:Y:S01]  /*5820*/  SHF.L.U32 R5, R8, 0x1f, RZ ;  /* 0x0000001f08057819 */ /* 0x000fe200000006ff */
[----:B-1----:R-:W-:Y:S06]  /*5830*/  @!P0 BRA `(.L_x_99) ;  /* 0x0000000c00cc8947 */ /* 0x002fec0003800000 */
.L_x_132:
        /* <DEDUP_REMOVED lines=9> */
.L_x_133:
        /* <DEDUP_REMOVED lines=9> */
.L_x_134:
        /* <DEDUP_REMOVED lines=9> */
.L_x_135:
        /* <DEDUP_REMOVED lines=9> */
.L_x_136:
        /* <DEDUP_REMOVED lines=9> */
.L_x_137:
        /* <DEDUP_REMOVED lines=9> */
.L_x_138:
        /* <DEDUP_REMOVED lines=9> */
.L_x_139:
        /* <DEDUP_REMOVED lines=9> */
.L_x_140:
        /* <DEDUP_REMOVED lines=9> */
.L_x_141:
        /* <DEDUP_REMOVED lines=9> */
.L_x_142:
        /* <DEDUP_REMOVED lines=9> */
.L_x_143:
        /* <DEDUP_REMOVED lines=9> */
.L_x_144:
        /* <DEDUP_REMOVED lines=9> */
.L_x_145:
        /* <DEDUP_REMOVED lines=9> */
.L_x_146:
        /* <DEDUP_REMOVED lines=9> */
.L_x_147:
        /* <DEDUP_REMOVED lines=9> */
.L_x_148:
        /* <DEDUP_REMOVED lines=9> */
.L_x_149:
        /* <DEDUP_REMOVED lines=9> */
.L_x_150:
        /* <DEDUP_REMOVED lines=9> */
.L_x_151:
        /* <DEDUP_REMOVED lines=9> */
.L_x_152:
[----:B------:R-:W1:Y:S01]  /*6380*/  SYNCS.PHASECHK.TRANS64.TRYWAIT P0, [R6+URZ], R5 ;  /* 0x00000005060075a7 */ /* 0x000e62000800017f */
[----:B------:R-:W-:-:S05]  /*6390*/  VIADD R2, R7, 0x1 ;  /* 0x0000000107027836 */ /* 0x000fca0000000000 */
[----:B------:R-:W-:-:S04]  /*63a0*/  ISETP.NE.AND P1, PT, R2, 0x1a, PT ;  /* 0x0000001a0200780c */ /* 0x000fc80003f25270 */
[----:B0-----:R-:W-:Y:S02]  /*63b0*/  SEL R4, RZ, 0x1, P1 ;  /* 0x00000001ff047807 */ /* 0x001fe40000800000 */
[----:B------:R-:W-:Y:S02]  /*63c0*/  SEL R3, R2, RZ, P1 ;  /* 0x000000ff02037207 */ /* 0x000fe40000800000 */
[----:B------:R-:W-:Y:S01]  /*63d0*/  LOP3.LUT R4, R11, R4, RZ, 0x3c, !PT ;  /* 0x000000040b047212 */ /* 0x000fe200078e3cff */
[----:B-1----:R-:W-:Y:S06]  /*63e0*/  @!P0 BRA `(.L_x_120) ;  /* 0x0000000800848947 */ /* 0x002fec0003800000 */
.L_x_153:
[----:B------:R-:W-:Y:S01]  /*63f0*/  IMAD R3, R3, 0x8, R0 ;  /* 0x0000000803037824 */ /* 0x000fe200078e0200 */
[----:B------:R-:W-:-:S07]  /*6400*/  SHF.L.U32 R0, R4, 0x1f, RZ ;  /* 0x0000001f04007819 */ /* 0x000fce00000006ff */
.L_x_121:
[----:B-1----:R1:W2:Y:S02]  /*6410*/  SYNCS.PHASECHK.TRANS64.TRYWAIT P0, [R3+URZ], R0 ;  /* 0x00000000030075a7 */ /* 0x0022a4000800017f */
[----:B--2---:R-:W-:Y:S05]  /*6420*/  @!P0 NANOSLEEP.SYNCS 0x989680 ;  /* 0x009896800000895d */ /* 0x004fea0003900000 */
[----:B------:R-:W2:Y:S02]  /*6430*/  @!P0 SYNCS.PHASECHK.TRANS64 P0, [R3+URZ], R0 ;  /* 0x00000000030085a7 */ /* 0x000ea4000800007f */
[----:B--2---:R-:W-:Y:S05]  /*6440*/  @!P0 BRA `(.L_x_121) ;  /* 0xfffffffc00f08947 */ /* 0x004fea000383ffff */
.L_x_94:
[----:B------:R-:W-:Y:S05]  /*6450*/  BSYNC B0 ;  /* 0x0000000000007941 */ /* 0x000fea0003800000 */
.L_x_93:
[----:B------:R-:W-:Y:S05]  /*6460*/  EXIT ;  /* 0x000000000000794d */ /* 0x000fea0003800000 */
.L_x_22:
[----:B-1----:R-:W-:-:S04]  /*6470*/  IMAD.U32 R5, RZ, RZ, UR6 ;  /* 0x00000006ff057e24 */ /* 0x002fc8000f8e00ff */
[----:B------:R1:W3:Y:S03]  /*6480*/  SYNCS.PHASECHK.TRANS64.TRYWAIT P0, [R5+URZ], R4 ;  /* 0x00000004050075a7 */ /* 0x0002e6000800017f */
[----:B---3--:R-:W-:Y:S05]  /*6490*/  @!P0 NANOSLEEP.SYNCS 0x989680 ;  /* 0x009896800000895d */ /* 0x008fea0003900000 */
[----:B------:R-:W3:Y:S02]  /*64a0*/  @!P0 SYNCS.PHASECHK.TRANS64 P0, [R5+URZ], R4 ;  /* 0x00000004050085a7 */ /* 0x000ee4000800007f */
[----:B---3--:R-:W-:Y:S05]  /*64b0*/  @!P0 BRA `(.L_x_22) ;  /* 0xfffffffc00ec8947 */ /* 0x008fea000383ffff */
[----:B------:R-:W-:Y:S05]  /*64c0*/  BRA `(.L_x_21) ;  /* 0xffffffb000c87947 */ /* 0x000fea000383ffff */
.L_x_28:
[----:B-1----:R-:W-:-:S04]  /*64d0*/  IMAD.U32 R11, RZ, RZ, UR12 ;  /* 0x0000000cff0b7e24 */ /* 0x002fc8000f8e00ff */
[----:B------:R1:W3:Y:S03]  /*64e0*/  SYNCS.PHASECHK.TRANS64.TRYWAIT P0, [R11+URZ], R10 ;  /* 0x0000000a0b0075a7 */ /* 0x0002e6000800017f */
[----:B---3--:R-:W-:Y:S05]  /*64f0*/  @!P0 NANOSLEEP.SYNCS 0x989680 ;  /* 0x009896800000895d */ /* 0x008fea0003900000 */
[----:B------:R-:W3:Y:S02]  /*6500*/  @!P0 SYNCS.PHASECHK.TRANS64 P0, [R11+URZ], R10 ;  /* 0x0000000a0b0085a7 */ /* 0x000ee4000800007f */
[----:B---3--:R-:W-:Y:S05]  /*6510*/  @!P0 BRA `(.L_x_28) ;  /* 0xfffffffc00ec8947 */ /* 0x008fea000383ffff */
[----:B------:R-:W-:Y:S05]  /*6520*/  BRA `(.L_x_27) ;  /* 0xffffffb400ec7947 */ /* 0x000fea000383ffff */
.L_x_81:
[----:B------:R-:W-:Y:S01]  /*6530*/  BSSY B1, `(.L_x_122) ;  /* 0x0000006000017945 */ /* 0x000fe20003800000 */
[----:B------:R-:W-:-:S07]  /*6540*/  IMAD.MOV.U32 R2, RZ, RZ, -0x1 ;  /* 0xffffffffff027424 */ /* 0x000fce00078e00ff */
[----:B------:R-:W-:Y:S05]  /*6550*/  WARPSYNC.COLLECTIVE R2, `(.L_x_123) ;  /* 0x00000000020c7348 */ /* 0x000fea0003c00000 */
[----:B------:R-:W-:Y:S02]  /*6560*/  ELECT P0, UR62, PT ;  /* 0x00000000003e782f */ /* 0x000fe40003800000 */
[----:B------:R-:W-:Y:S01]  /*6570*/  MOV R2, UR62 ;  /* 0x0000003e00027c02 */ /* 0x000fe20008000f00 */
[----:B------:R-:W-:Y:S10]  /*6580*/  ENDCOLLECTIVE ;  /* 0x000000000000791b */ /* 0x000ff40003800000 */
.L_x_123:
[----:B------:R-:W-:Y:S05]  /*6590*/  BSYNC B1 ;  /* 0x0000000000017941 */ /* 0x000fea0003800000 */
.L_x_122:
[----:B------:R-:W-:Y:S05]  /*65a0*/  BRA `(.L_x_124) ;  /* 0xffffffe4001c7947 */ /* 0x000fea000383ffff */
.L_x_84:
[----:B0-----:R0:W1:Y:S02]  /*65b0*/  SYNCS.PHASECHK.TRANS64.TRYWAIT P0, [R21+URZ+0xd0], R4 ;  /* 0x0000d004150075a7 */ /* 0x001064000800017f */
[----:B-1----:R-:W-:Y:S05]  /*65c0*/  @!P0 NANOSLEEP.SYNCS 0x989680 ;  /* 0x009896800000895d */ /* 0x002fea0003900000 */
[----:B------:R-:W1:Y:S02]  /*65d0*/  @!P0 SYNCS.PHASECHK.TRANS64 P0, [R21+URZ+0xd0], R4 ;  /* 0x0000d004150085a7 */ /* 0x000e64000800007f */
[----:B-1----:R-:W-:Y:S05]  /*65e0*/  @!P0 BRA `(.L_x_84) ;  /* 0xfffffffc00f08947 */ /* 0x002fea000383ffff */
[----:B------:R-:W-:Y:S05]  /*65f0*/  BRA `(.L_x_125) ;  /* 0xffffffe400547947 */ /* 0x000fea000383ffff */
.L_x_92:
[----:B------:R-:W-:Y:S01]  /*6600*/  BSSY B0, `(.L_x_126) ;  /* 0x0000006000007945 */ /* 0x000fe20003800000 */
[----:B------:R-:W-:-:S07]  /*6610*/  IMAD.MOV.U32 R2, RZ, RZ, -0x1 ;  /* 0xffffffffff027424 */ /* 0x000fce00078e00ff */
[----:B------:R-:W-:Y:S05]  /*6620*/  WARPSYNC.COLLECTIVE R2, `(.L_x_127) ;  /* 0x00000000020c7348 */ /* 0x000fea0003c00000 */
[----:B------:R-:W-:Y:S02]  /*6630*/  ELECT P0, UR62, PT ;  /* 0x00000000003e782f */ /* 0x000fe40003800000 */
[----:B------:R-:W-:Y:S01]  /*6640*/  MOV R2, UR62 ;  /* 0x0000003e00027c02 */ /* 0x000fe20008000f00 */
[----:B------:R-:W-:Y:S10]  /*6650*/  ENDCOLLECTIVE ;  /* 0x000000000000791b */ /* 0x000ff40003800000 */
.L_x_127:
[----:B------:R-:W-:Y:S05]  /*6660*/  BSYNC B0 ;  /* 0x0000000000007941 */ /* 0x000fea0003800000 */
.L_x_126:
[----:B------:R-:W-:Y:S05]  /*6670*/  BRA `(.L_x_128) ;  /* 0xffffffec00b07947 */ /* 0x000fea000383ffff */
.L_x_96:
[----:B0-----:R0:W1:Y:S02]  /*6680*/  SYNCS.PHASECHK.TRANS64.TRYWAIT P0, [R6+URZ], R3 ;  /* 0x00000003060075a7 */ /* 0x001064000800017f */
[----:B-1----:R-:W-:Y:S05]  /*6690*/  @!P0 NANOSLEEP.SYNCS 0x989680 ;  /* 0x009896800000895d */ /* 0x002fea0003900000 */
[----:B------:R-:W1:Y:S02]  /*66a0*/  @!P0 SYNCS.PHASECHK.TRANS64 P0, [R6+URZ], R3 ;  /* 0x00000003060085a7 */ /* 0x000e64000800007f */
[----:B-1----:R-:W-:Y:S05]  /*66b0*/  @!P0 BRA `(.L_x_96) ;  /* 0xfffffffc00f08947 */ /* 0x002fea000383ffff */
[----:B------:R-:W-:Y:S05]  /*66c0*/  BRA `(.L_x_129) ;  /* 0xffffffec00f07947 */ /* 0x000fea000383ffff */
.L_x_97:
[----:B0-----:R0:W1:Y:S02]  /*66d0*/  SYNCS.PHASECHK.TRANS64.TRYWAIT P0, [R7+URZ], R4 ;  /* 0x00000004070075a7 */ /* 0x001064000800017f */
[----:B-1----:R-:W-:Y:S05]  /*66e0*/  @!P0 NANOSLEEP.SYNCS 0x989680 ;  /* 0x009896800000895d */ /* 0x002fea0003900000 */
[----:B------:R-:W1:Y:S02]  /*66f0*/  @!P0 SYNCS.PHASECHK.TRANS64 P0, [R7+URZ], R4 ;  /* 0x00000004070085a7 */ /* 0x000e64000800007f */
[----:B-1----:R-:W-:Y:S05]  /*6700*/  @!P0 BRA `(.L_x_97) ;  /* 0xfffffffc00f08947 */ /* 0x002fea000383ffff */
[----:B------:R-:W-:Y:S05]  /*6710*/  BRA `(.L_x_130) ;  /* 0xfffffff000007947 */ /* 0x000fea000383ffff */
.L_x_98:
[----:B0-----:R0:W1:Y:S02]  /*6720*/  SYNCS.PHASECHK.TRANS64.TRYWAIT P0, [R6+URZ], R5 ;  /* 0x00000005060075a7 */ /* 0x001064000800017f */
[----:B-1----:R-:W-:Y:S05]  /*6730*/  @!P0 NANOSLEEP.SYNCS 0x989680 ;  /* 0x009896800000895d */ /* 0x002fea0003900000 */
[----:B------:R-:W1:Y:S02]  /*6740*/  @!P0 SYNCS.PHASECHK.TRANS64 P0, [R6+URZ], R5 ;  /* 0x00000005060085a7 */ /* 0x000e64000800007f */
[----:B-1----:R-:W-:Y:S05]  /*6750*/  @!P0 BRA `(.L_x_98) ;  /* 0xfffffffc00f08947 */ /* 0x002fea000383ffff */
[----:B------:R-:W-:Y:S05]  /*6760*/  BRA `(.L_x_131) ;  /* 0xfffffff000107947 */ /* 0x000fea000383ffff */
.L_x_99:
[----:B0-----:R0:W1:Y:S02]  /*6770*/  SYNCS.PHASECHK.TRANS64.TRYWAIT P0, [R9+URZ], R4 ;  /* 0x00000004090075a7 */ /* 0x001064000800017f */
[----:B-1----:R-:W-:Y:S05]  /*6780*/  @!P0 NANOSLEEP.SYNCS 0x989680 ;  /* 0x009896800000895d */ /* 0x002fea0003900000 */
[----:B------:R-:W1:Y:S02]  /*6790*/  @!P0 SYNCS.PHASECHK.TRANS64 P0, [R9+URZ], R4 ;  /* 0x00000004090085a7 */ /* 0x000e64000800007f */
[----:B-1----:R-:W-:Y:S05]  /*67a0*/  @!P0 BRA `(.L_x_99) ;  /* 0xfffffffc00f08947 */ /* 0x002fea000383ffff */
[----:B------:R-:W-:Y:S05]  /*67b0*/  BRA `(.L_x_132) ;  /* 0xfffffff000207947 */ /* 0x000fea000383ffff */
.L_x_100:
[----:B0-----:R0:W1:Y:S02]  /*67c0*/  SYNCS.PHASECHK.TRANS64.TRYWAIT P0, [R6+URZ], R5 ;  /* 0x00000005060075a7 */ /* 0x001064000800017f */
[----:B-1----:R-:W-:Y:S05]  /*67d0*/  @!P0 NANOSLEEP.SYNCS 0x989680 ;  /* 0x009896800000895d */ /* 0x002fea0003900000 */
[----:B------:R-:W1:Y:S02]  /*67e0*/  @!P0 SYNCS.PHASECHK.TRANS64 P0, [R6+URZ], R5 ;  /* 0x00000005060085a7 */ /* 0x000e64000800007f */
[----:B-1----:R-:W-:Y:S05]  /*67f0*/  @!P0 BRA `(.L_x_100) ;  /* 0xfffffffc00f08947 */ /* 0x002fea000383ffff */
[----:B------:R-:W-:Y:S05]  /*6800*/  BRA `(.L_x_133) ;  /* 0xfffffff000307947 */ /* 0x000fea000383ffff */
.L_x_101:
[----:B0-----:R0:W1:Y:S02]  /*6810*/  SYNCS.PHASECHK.TRANS64.TRYWAIT P0, [R9+URZ], R4 ;  /* 0x00000004090075a7 */ /* 0x001064000800017f */
[----:B-1----:R-:W-:Y:S05]  /*6820*/  @!P0 NANOSLEEP.SYNCS 0x989680 ;  /* 0x009896800000895d */ /* 0x002fea0003900000 */
[----:B------:R-:W1:Y:S02]  /*6830*/  @!P0 SYNCS.PHASECHK.TRANS64 P0, [R9+URZ], R4 ;  /* 0x00000004090085a7 */ /* 0x000e64000800007f */
[----:B-1----:R-:W-:Y:S05]  /*6840*/  @!P0 BRA `(.L_x_101) ;  /* 0xfffffffc00f08947 */ /* 0x002fea000383ffff */
[----:B------:R-:W-:Y:S05]  /*6850*/  BRA `(.L_x_134) ;  /* 0xfffffff000407947 */ /* 0x000fea000383ffff */
.L_x_102:
[----:B0-----:R0:W1:Y:S02]  /*6860*/  SYNCS.PHASECHK.TRANS64.TRYWAIT P0, [R6+URZ], R5 ;  /* 0x00000005060075a7 */ /* 0x001064000800017f */
[----:B-1----:R-:W-:Y:S05]  /*6870*/  @!P0 NANOSLEEP.SYNCS 0x989680 ;  /* 0x009896800000895d */ /* 0x002fea0003900000 */
[----:B------:R-:W1:Y:S02]  /*6880*/  @!P0 SYNCS.PHASECHK.TRANS64 P0, [R6+URZ], R5 ;  /* 0x00000005060085a7 */ /* 0x000e64000800007f */
[----:B-1----:R-:W-:Y:S05]  /*6890*/  @!P0 BRA `(.L_x_102) ;  /* 0xfffffffc00f08947 */ /* 0x002fea000383ffff */
[----:B------:R-:W-:Y:S05]  /*68a0*/  BRA `(.L_x_135) ;  /* 0xfffffff000507947 */ /* 0x000fea000383ffff */
.L_x_103:
[----:B0-----:R0:W1:Y:S02]  /*68b0*/  SYNCS.PHASECHK.TRANS64.TRYWAIT P0, [R9+URZ], R4 ;  /* 0x00000004090075a7 */ /* 0x001064000800017f */
[----:B-1----:R-:W-:Y:S05]  /*68c0*/  @!P0 NANOSLEEP.SYNCS 0x989680 ;  /* 0x009896800000895d */ /* 0x002fea0003900000 */
[----:B------:R-:W1:Y:S02]  /*68d0*/  @!P0 SYNCS.PHASECHK.TRANS64 P0, [R9+URZ], R4 ;  /* 0x00000004090085a7 */ /* 0x000e64000800007f */
[----:B-1----:R-:W-:Y:S05]  /*68e0*/  @!P0 BRA `(.L_x_103) ;  /* 0xfffffffc00f08947 */ /* 0x002fea000383ffff */
[----:B------:R-:W-:Y:S05]  /*68f0*/  BRA `(.L_x_136) ;  /* 0xfffffff000607947 */ /* 0x000fea000383ffff */
.L_x_104:
[----:B0-----:R0:W1:Y:S02]  /*6900*/  SYNCS.PHASECHK.TRANS64.TRYWAIT P0, [R6+URZ], R5 ;  /* 0x00000005060075a7 */ /* 0x001064000800017f */
[----:B-1----:R-:W-:Y:S05]  /*6910*/  @!P0 NANOSLEEP.SYNCS 0x989680 ;  /* 0x009896800000895d */ /* 0x002fea0003900000 */
[----:B------:R-:W1:Y:S02]  /*6920*/  @!P0 SYNCS.PHASECHK.TRANS64 P0, [R6+URZ], R5 ;  /* 0x00000005060085a7 */ /* 0x000e64000800007f */
[----:B-1----:R-:W-:Y:S05]  /*6930*/  @!P0 BRA `(.L_x_104) ;  /* 0xfffffffc00f08947 */ /* 0x002fea000383ffff */
[----:B------:R-:W-:Y:S05]  /*6940*/  BRA `(.L_x_137) ;  /* 0xfffffff000707947 */ /* 0x000fea000383ffff */
.L_x_105:
[----:B0-----:R0:W1:Y:S02]  /*6950*/  SYNCS.PHASECHK.TRANS64.TRYWAIT P0, [R9+URZ], R4 ;  /* 0x00000004090075a7 */ /* 0x001064000800017f */
[----:B-1----:R-:W-:Y:S05]  /*6960*/  @!P0 NANOSLEEP.SYNCS 0x989680 ;  /* 0x009896800000895d */ /* 0x002fea0003900000 */
[----:B------:R-:W1:Y:S02]  /*6970*/  @!P0 SYNCS.PHASECHK.TRANS64 P0, [R9+URZ], R4 ;  /* 0x00000004090085a7 */ /* 0x000e64000800007f */
[----:B-1----:R-:W-:Y:S05]  /*6980*/  @!P0 BRA `(.L_x_105) ;  /* 0xfffffffc00f08947 */ /* 0x002fea000383ffff */
[----:B------:R-:W-:Y:S05]  /*6990*/  BRA `(.L_x_138) ;  /* 0xfffffff000807947 */ /* 0x000fea000383ffff */
.L_x_106:
[----:B0-----:R0:W1:Y:S02]  /*69a0*/  SYNCS.PHASECHK.TRANS64.TRYWAIT P0, [R6+URZ], R5 ;  /* 0x00000005060075a7 */ /* 0x001064000800017f */
[----:B-1----:R-:W-:Y:S05]  /*69b0*/  @!P0 NANOSLEEP.SYNCS 0x989680 ;  /* 0x009896800000895d */ /* 0x002fea0003900000 */
[----:B------:R-:W1:Y:S02]  /*69c0*/  @!P0 SYNCS.PHASECHK.TRANS64 P0, [R6+URZ], R5 ;  /* 0x00000005060085a7 */ /* 0x000e64000800007f */
[----:B-1----:R-:W-:Y:S05]  /*69d0*/  @!P0 BRA `(.L_x_106) ;  /* 0xfffffffc00f08947 */ /* 0x002fea000383ffff */
[----:B------:R-:W-:Y:S05]  /*69e0*/  BRA `(.L_x_139) ;  /* 0xfffffff000907947 */ /* 0x000fea000383ffff */
.L_x_107:
[----:B0-----:R0:W1:Y:S02]  /*69f0*/  SYNCS.PHASECHK.TRANS64.TRYWAIT P0, [R9+URZ], R4 ;  /* 0x00000004090075a7 */ /* 0x001064000800017f */
[----:B-1----:R-:W-:Y:S05]  /*6a00*/  @!P0 NANOSLEEP.SYNCS 0x989680 ;  /* 0x009896800000895d */ /* 0x002fea0003900000 */
[----:B------:R-:W1:Y:S02]  /*6a10*/  @!P0 SYNCS.PHASECHK.TRANS64 P0, [R9+URZ], R4 ;  /* 0x00000004090085a7 */ /* 0x000e64000800007f */
[----:B-1----:R-:W-:Y:S05]  /*6a20*/  @!P0 BRA `(.L_x_107) ;  /* 0xfffffffc00f08947 */ /* 0x002fea000383ffff */
[----:B------:R-:W-:Y:S05]  /*6a30*/  BRA `(.L_x_140) ;  /* 0xfffffff000a07947 */ /* 0x000fea000383ffff */
.L_x_108:
[----:B0-----:R0:W1:Y:S02]  /*6a40*/  SYNCS.PHASECHK.TRANS64.TRYWAIT P0, [R6+URZ], R5 ;  /* 0x00000005060075a7 */ /* 0x001064000800017f */
[----:B-1----:R-:W-:Y:S05]  /*6a50*/  @!P0 NANOSLEEP.SYNCS 0x989680 ;  /* 0x009896800000895d */ /* 0x002fea0003900000 */
[----:B------:R-:W1:Y:S02]  /*6a60*/  @!P0 SYNCS.PHASECHK.TRANS64 P0, [R6+URZ], R5 ;  /* 0x00000005060085a7 */ /* 0x000e64000800007f */
[----:B-1----:R-:W-:Y:S05]  /*6a70*/  @!P0 BRA `(.L_x_108) ;  /* 0xfffffffc00f08947 */ /* 0x002fea000383ffff */
[----:B------:R-:W-:Y:S05]  /*6a80*/  BRA `(.L_x_141) ;  /* 0xfffffff000b07947 */ /* 0x000fea000383ffff */
.L_x_109:
[----:B0-----:R0:W1:Y:S02]  /*6a90*/  SYNCS.PHASECHK.TRANS64.TRYWAIT P0, [R9+URZ], R4 ;  /* 0x00000004090075a7 */ /* 0x001064000800017f */
[----:B-1----:R-:W-:Y:S05]  /*6aa0*/  @!P0 NANOSLEEP.SYNCS 0x989680 ;  /* 0x009896800000895d */ /* 0x002fea0003900000 */
[----:B------:R-:W1:Y:S02]  /*6ab0*/  @!P0 SYNCS.PHASECHK.TRANS64 P0, [R9+URZ], R4 ;  /* 0x00000004090085a7 */ /* 0x000e64000800007f */
[----:B-1----:R-:W-:Y:S05]  /*6ac0*/  @!P0 BRA `(.L_x_109) ;  /* 0xfffffffc00f08947 */ /* 0x002fea000383ffff */
[----:B------:R-:W-:Y:S05]  /*6ad0*/  BRA `(.L_x_142) ;  /* 0xfffffff000c07947 */ /* 0x000fea000383ffff */
.L_x_110:
[----:B0-----:R0:W1:Y:S02]  /*6ae0*/  SYNCS.PHASECHK.TRANS64.TRYWAIT P0, [R6+URZ], R5 ;  /* 0x00000005060075a7 */ /* 0x001064000800017f */
[----:B-1----:R-:W-:Y:S05]  /*6af0*/  @!P0 NANOSLEEP.SYNCS 0x989680 ;  /* 0x009896800000895d */ /* 0x002fea0003900000 */
[----:B------:R-:W1:Y:S02]  /*6b00*/  @!P0 SYNCS.PHASECHK.TRANS64 P0, [R6+URZ], R5 ;  /* 0x00000005060085a7 */ /* 0x000e64000800007f */
[----:B-1----:R-:W-:Y:S05]  /*6b10*/  @!P0 BRA `(.L_x_110) ;  /* 0xfffffffc00f08947 */ /* 0x002fea000383ffff */
[----:B------:R-:W-:Y:S05]  /*6b20*/  BRA `(.L_x_143) ;  /* 0xfffffff000d07947 */ /* 0x000fea000383ffff */
.L_x_111:
[----:B0-----:R0:W1:Y:S02]  /*6b30*/  SYNCS.PHASECHK.TRANS64.TRYWAIT P0, [R9+URZ], R4 ;  /* 0x00000004090075a7 */ /* 0x001064000800017f */
[----:B-1----:R-:W-:Y:S05]  /*6b40*/  @!P0 NANOSLEEP.SYNCS 0x989680 ;  /* 0x009896800000895d */ /* 0x002fea0003900000 */
[----:B------:R-:W1:Y:S02]  /*6b50*/  @!P0 SYNCS.PHASECHK.TRANS64 P0, [R9+URZ], R4 ;  /* 0x00000004090085a7 */ /* 0x000e64000800007f */
[----:B-1----:R-:W-:Y:S05]  /*6b60*/  @!P0 BRA `(.L_x_111) ;  /* 0xfffffffc00f08947 */ /* 0x002fea000383ffff */
[----:B------:R-:W-:Y:S05]  /*6b70*/  BRA `(.L_x_144) ;  /* 0xfffffff000e07947 */ /* 0x000fea000383ffff */
.L_x_112:
[----:B0-----:R0:W1:Y:S02]  /*6b80*/  SYNCS.PHASECHK.TRANS64.TRYWAIT P0, [R6+URZ], R5 ;  /* 0x00000005060075a7 */ /* 0x001064000800017f */
[----:B-1----:R-:W-:Y:S05]  /*6b90*/  @!P0 NANOSLEEP.SYNCS 0x989680 ;  /* 0x009896800000895d */ /* 0x002fea0003900000 */
[----:B------:R-:W1:Y:S02]  /*6ba0*/  @!P0 SYNCS.PHASECHK.TRANS64 P0, [R6+URZ], R5 ;  /* 0x00000005060085a7 */ /* 0x000e64000800007f */
[----:B-1----:R-:W-:Y:S05]  /*6bb0*/  @!P0 BRA `(.L_x_112) ;  /* 0xfffffffc00f08947 */ /* 0x002fea000383ffff */
[----:B------:R-:W-:Y:S05]  /*6bc0*/  BRA `(.L_x_145) ;  /* 0xfffffff000f07947 */ /* 0x000fea000383ffff */
.L_x_113:
[----:B0-----:R0:W1:Y:S02]  /*6bd0*/  SYNCS.PHASECHK.TRANS64.TRYWAIT P0, [R9+URZ], R4 ;  /* 0x00000004090075a7 */ /* 0x001064000800017f */
[----:B-1----:R-:W-:Y:S05]  /*6be0*/  @!P0 NANOSLEEP.SYNCS 0x989680 ;  /* 0x009896800000895d */ /* 0x002fea0003900000 */
[----:B------:R-:W1:Y:S02]  /*6bf0*/  @!P0 SYNCS.PHASECHK.TRANS64 P0, [R9+URZ], R4 ;  /* 0x00000004090085a7 */ /* 0x000e64000800007f */
[----:B-1----:R-:W-:Y:S05]  /*6c00*/  @!P0 BRA `(.L_x_113) ;  /* 0xfffffffc00f08947 */ /* 0x002fea000383ffff */
[----:B------:R-:W-:Y:S05]  /*6c10*/  BRA `(.L_x_146) ;  /* 0xfffffff400007947 */ /* 0x000fea000383ffff */
.L_x_114:
[----:B0-----:R0:W1:Y:S02]  /*6c20*/  SYNCS.PHASECHK.TRANS64.TRYWAIT P0, [R6+URZ], R5 ;  /* 0x00000005060075a7 */ /* 0x001064000800017f */
[----:B-1----:R-:W-:Y:S05]  /*6c30*/  @!P0 NANOSLEEP.SYNCS 0x989680 ;  /* 0x009896800000895d */ /* 0x002fea0003900000 */
[----:B------:R-:W1:Y:S02]  /*6c40*/  @!P0 SYNCS.PHASECHK.TRANS64 P0, [R6+URZ], R5 ;  /* 0x00000005060085a7 */ /* 0x000e64000800007f */
[----:B-1----:R-:W-:Y:S05]  /*6c50*/  @!P0 BRA `(.L_x_114) ;  /* 0xfffffffc00f08947 */ /* 0x002fea000383ffff */
[----:B------:R-:W-:Y:S05]  /*6c60*/  BRA `(.L_x_147) ;  /* 0xfffffff400107947 */ /* 0x000fea000383ffff */
.L_x_115:
[----:B0-----:R0:W1:Y:S02]  /*6c70*/  SYNCS.PHASECHK.TRANS64.TRYWAIT P0, [R9+URZ], R4 ;  /* 0x00000004090075a7 */ /* 0x001064000800017f */
[----:B-1----:R-:W-:Y:S05]  /*6c80*/  @!P0 NANOSLEEP.SYNCS 0x989680 ;  /* 0x009896800000895d */ /* 0x002fea0003900000 */
[----:B------:R-:W1:Y:S02]  /*6c90*/  @!P0 SYNCS.PHASECHK.TRANS64 P0, [R9+URZ], R4 ;  /* 0x00000004090085a7 */ /* 0x000e64000800007f */
[----:B-1----:R-:W-:Y:S05]  /*6ca0*/  @!P0 BRA `(.L_x_115) ;  /* 0xfffffffc00f08947 */ /* 0x002fea000383ffff */
[----:B------:R-:W-:Y:S05]  /*6cb0*/  BRA `(.L_x_148) ;  /* 0xfffffff400207947 */ /* 0x000fea000383ffff */
.L_x_116:
[----:B0-----:R0:W1:Y:S02]  /*6cc0*/  SYNCS.PHASECHK.TRANS64.TRYWAIT P0, [R6+URZ], R5 ;  /* 0x00000005060075a7 */ /* 0x001064000800017f */
[----:B-1----:R-:W-:Y:S05]  /*6cd0*/  @!P0 NANOSLEEP.SYNCS 0x989680 ;  /* 0x009896800000895d */ /* 0x002fea0003900000 */
[----:B------:R-:W1:Y:S02]  /*6ce0*/  @!P0 SYNCS.PHASECHK.TRANS64 P0, [R6+URZ], R5 ;  /* 0x00000005060085a7 */ /* 0x000e64000800007f */
[----:B-1----:R-:W-:Y:S05]  /*6cf0*/  @!P0 BRA `(.L_x_116) ;  /* 0xfffffffc00f08947 */ /* 0x002fea000383ffff */
[----:B------:R-:W-:Y:S05]  /*6d00*/  BRA `(.L_x_149) ;  /* 0xfffffff400307947 */ /* 0x000fea000383ffff */
.L_x_117:
[----:B0-----:R0:W1:Y:S02]  /*6d10*/  SYNCS.PHASECHK.TRANS64.TRYWAIT P0, [R9+URZ], R4 ;  /* 0x00000004090075a7 */ /* 0x001064000800017f */
[----:B-1----:R-:W-:Y:S05]  /*6d20*/  @!P0 NANOSLEEP.SYNCS 0x989680 ;  /* 0x009896800000895d */ /* 0x002fea0003900000 */
[----:B------:R-:W1:Y:S02]  /*6d30*/  @!P0 SYNCS.PHASECHK.TRANS64 P0, [R9+URZ], R4 ;  /* 0x00000004090085a7 */ /* 0x000e64000800007f */
[----:B-1----:R-:W-:Y:S05]  /*6d40*/  @!P0 BRA `(.L_x_117) ;  /* 0xfffffffc00f08947 */ /* 0x002fea000383ffff */
[----:B------:R-:W-:Y:S05]  /*6d50*/  BRA `(.L_x_150) ;  /* 0xfffffff400407947 */ /* 0x000fea000383ffff */
.L_x_118:
[----:B0-----:R0:W1:Y:S02]  /*6d60*/  SYNCS.PHASECHK.TRANS64.TRYWAIT P0, [R6+URZ], R5 ;  /* 0x00000005060075a7 */ /* 0x001064000800017f */
[----:B-1----:R-:W-:Y:S05]  /*6d70*/  @!P0 NANOSLEEP.SYNCS 0x989680 ;  /* 0x009896800000895d */ /* 0x002fea0003900000 */
[----:B------:R-:W1:Y:S02]  /*6d80*/  @!P0 SYNCS.PHASECHK.TRANS64 P0, [R6+URZ], R5 ;  /* 0x00000005060085a7 */ /* 0x000e64000800007f */
[----:B-1----:R-:W-:Y:S05]  /*6d90*/  @!P0 BRA `(.L_x_118) ;  /* 0xfffffffc00f08947 */ /* 0x002fea000383ffff */
[----:B------:R-:W-:Y:S05]  /*6da0*/  BRA `(.L_x_151) ;  /* 0xfffffff400507947 */ /* 0x000fea000383ffff */
.L_x_119:
[----:B0-----:R0:W1:Y:S02]  /*6db0*/  SYNCS.PHASECHK.TRANS64.TRYWAIT P0, [R9+URZ], R4 ;  /* 0x00000004090075a7 */ /* 0x001064000800017f */
[----:B-1----:R-:W-:Y:S05]  /*6dc0*/  @!P0 NANOSLEEP.SYNCS 0x989680 ;  /* 0x009896800000895d */ /* 0x002fea0003900000 */
[----:B------:R-:W1:Y:S02]  /*6dd0*/  @!P0 SYNCS.PHASECHK.TRANS64 P0, [R9+URZ], R4 ;  /* 0x00000004090085a7 */ /* 0x000e64000800007f */
[----:B-1----:R-:W-:Y:S05]  /*6de0*/  @!P0 BRA `(.L_x_119) ;  /* 0xfffffffc00f08947 */ /* 0x002fea000383ffff */
[----:B------:R-:W-:Y:S05]  /*6df0*/  BRA `(.L_x_152) ;  /* 0xfffffff400607947 */ /* 0x000fea000383ffff */
.L_x_120:
[----:B0-----:R0:W1:Y:S02]  /*6e00*/  SYNCS.PHASECHK.TRANS64.TRYWAIT P0, [R6+URZ], R5 ;  /* 0x00000005060075a7 */ /* 0x001064000800017f */
[----:B-1----:R-:W-:Y:S05]  /*6e10*/  @!P0 NANOSLEEP.SYNCS 0x989680 ;  /* 0x009896800000895d */ /* 0x002fea0003900000 */
[----:B------:R-:W1:Y:S02]  /*6e20*/  @!P0 SYNCS.PHASECHK.TRANS64 P0, [R6+URZ], R5 ;  /* 0x00000005060085a7 */ /* 0x000e64000800007f */
[----:B-1----:R-:W-:Y:S05]  /*6e30*/  @!P0 BRA `(.L_x_120) ;  /* 0xfffffffc00f08947 */ /* 0x002fea000383ffff */
[----:B------:R-:W-:Y:S05]  /*6e40*/  BRA `(.L_x_153) ;  /* 0xfffffff400687947 */ /* 0x000fea000383ffff */
.L_x_154:
[----:B------:R-:W-:-:S00]  /*6e50*/  BRA `(.L_x_154) ;  /* 0xfffffffc00fc7947 */ /* 0x000fc0000383ffff */
[----:B------:R-:W-:-:S00]  /*6e60*/  NOP ;  /* 0x0000000000007918 */ /* 0x000fc00000000000 */
        /* <DEDUP_REMOVED lines=9> */
.L_x_155:


//--------------------- .nv.shared._ZN7cutlass13device_kernelINS_4gemm6kernel13GemmUniversalIN4cute5tupleIJiiiiEEENS1_10collective13CollectiveMmaINS1_37MainloopSm90TmaGmmaWarpSpecializedFP8ILi26ENS5_IJNS4_1CILi2EEENSA_ILi1EEESC_EEENS1_35KernelTmaWarpSpecializedCooperativeEEENS5_IJNSA_ILi256EEENSA_ILi16EEENSA_ILi32EEEEEENS_12float_e4m3_tENS5_IJlSC_lEEESK_SL_NS4_8TiledMMAINS4_8MMA_AtomIJNS4_4SM904GMMA30MMA_64x16x32_F32E4M3E4M3_SS_TNILNSP_7ScaleInE1ELSR_1EEEEEENS4_6LayoutISD_NS5_IJSC_NSA_ILi0EEESV_EEEEENS5_IJNS4_10UnderscoreESY_SY_EEEEENS4_13SM90_TMA_LOADENS4_14ComposedLayoutINS4_7SwizzleILi1ELi4ELi3EEENS4_18smem_ptr_flag_bitsILi8EEENSU_INS5_IJNSA_ILi8EEESI_EEENS5_IJSI_SC_EEEEEEEvNS4_8identityENS4_23SM90_TMA_LOAD_MULTICASTES1B_vS1C_EENS_8epilogue10collective6detail29Sm90TmaWarpSpecializedAdapterINS1G_15DefaultEpilogueISK_SL_SL_NS1F_6thread17LinearCombinationISK_Li1EffLNS1K_9ScaleType4KindE0ELNS_15FloatRoundStyleE2ESK_EENS1_15EpilogueDefaultEEEEEvvEEEEvNT_6ParamsE --------------------------
	.section	.nv.shared._ZN7cutlass13device_kernelINS_4gemm6kernel13GemmUniversalIN4cute5tupleIJiiiiEEENS1_10collective13CollectiveMmaINS1_37MainloopSm90TmaGmmaWarpSpecializedFP8ILi26ENS5_IJNS4_1CILi2EEENSA_ILi1EEESC_EEENS1_35KernelTmaWarpSpecializedCooperativeEEENS5_IJNSA_ILi256EEENSA_ILi16EEENSA_ILi32EEEEEENS_12float_e4m3_tENS5_IJlSC_lEEESK_SL_NS4_8TiledMMAINS4_8MMA_AtomIJNS4_4SM904GMMA30MMA_64x16x32_F32E4M3E4M3_SS_TNILNSP_7ScaleInE1ELSR_1EEEEEENS4_6LayoutISD_NS5_IJSC_NSA_ILi0EEESV_EEEEENS5_IJNS4_10UnderscoreESY_SY_EEEEENS4_13SM90_TMA_LOADENS4_14ComposedLayoutINS4_7SwizzleILi1ELi4ELi3EEENS4_18smem_ptr_flag_bitsILi8EEENSU_INS5_IJNSA_ILi8EEESI_EEENS5_IJSI_SC_EEEEEEEvNS4_8identityENS4_23SM90_TMA_LOAD_MULTICASTES1B_vS1C_EENS_8epilogue10collective6detail29Sm90TmaWarpSpecializedAdapterINS1G_15DefaultEpilogueISK_SL_SL_NS1F_6thread17LinearCombinationISK_Li1EffLNS1K_9ScaleType4KindE0ELNS_15FloatRoundStyleE2ESK_EENS1_15EpilogueDefaultEEEEEvvEEEEvNT_6ParamsE,"aw",@nobits
	.sectionflags	@""
	.align	16
	.zero		1024


//--------------------- .nv.shared.reserved.0     --------------------------
	.section	.nv.shared.reserved.0,"aw",@nobits
	.weak		__nv_reservedSMEM_offset_0_alias
	.size		__nv_reservedSMEM_offset_0_alias, 0, 0
	.other		__nv_reservedSMEM_offset_0_alias,@"STO_CUDA_RESERVED_SHARED STV_DEFAULT"
__nv_reservedSMEM_offset_0_alias:
	.zero		0


//--------------------- .nv.global                --------------------------
	.section	.nv.global,"aw",@nobits
.nv.global:
	.type		_ZN40_INTERNAL_f6fe2160_4_k_cu_465473fa_139134cute1_E,@object
	.size		_ZN40_INTERNAL_f6fe2160_4_k_cu_465473fa_139134cute1_E,(_ZN40_INTERNAL_f6fe2160_4_k_cu_465473fa_139134cuda3std3__45__cpo6cbeginE - _ZN40_INTERNAL_f6fe2160_4_k_cu_465473fa_139134cute1_E)
_ZN40_INTERNAL_f6fe2160_4_k_cu_465473fa_139134cute1_E:
	.zero		1
	.type		_ZN40_INTERNAL_f6fe2160_4_k_cu_465473fa_139134cuda3std3__45__cpo6cbeginE,@object
	.size		_ZN40_INTERNAL_f6fe2160_4_k_cu_465473fa_139134cuda3std3__45__cpo6cbeginE,(_ZN40_INTERNAL_f6fe2160_4_k_cu_465473fa_139134cuda3std3__48in_placeE - _ZN40_INTERNAL_f6fe2160_4_k_cu_465473fa_139134cuda3std3__45__cpo6cbeginE)
_ZN40_INTERNAL_f6fe2160_4_k_cu_465473fa_139134cuda3std3__45__cpo6cbeginE:
	.zero		1
	.type		_ZN40_INTERNAL_f6fe2160_4_k_cu_465473fa_139134cuda3std3__48in_placeE,@object
	.size		_ZN40_INTERNAL_f6fe2160_4_k_cu_465473fa_139134cuda3std3__48in_placeE,(_ZN40_INTERNAL_f6fe2160_4_k_cu_465473fa_139134cuda3std6ranges3__45__cpo9iter_moveE - _ZN40_INTERNAL_f6fe2160_4_k_cu_465473fa_139134cuda3std3__48in_placeE)
_ZN40_INTERNAL_f6fe2160_4_k_cu_465473fa_139134cuda3std3__48in_placeE:
	.zero		1
	.type		_ZN40_INTERNAL_f6fe2160_4_k_cu_465473fa_139134cuda3std6ranges3__45__cpo9iter_moveE,@object
	.size		_ZN40_INTERNAL_f6fe2160_4_k_cu_465473fa_139134cuda3std6ranges3__45__cpo9iter_moveE,(_ZN40_INTERNAL_f6fe2160_4_k_cu_465473fa_139134cuda3std3__45__cpo5beginE - _ZN40_INTERNAL_f6fe2160_4_k_cu_465473fa_139134cuda3std6ranges3__45__cpo9iter_moveE)
_ZN40_INTERNAL_f6fe2160_4_k_cu_465473fa_139134cuda3std6ranges3__45__cpo9iter_moveE:
	.zero		1
	.type		_ZN40_INTERNAL_f6fe2160_4_k_cu_465473fa_139134cuda3std3__45__cpo5beginE,@object
	.size		_ZN40_INTERNAL_f6fe2160_4_k_cu_465473fa_139134cuda3std3__45__cpo5beginE,(_ZN40_INTERNAL_f6fe2160_4_k_cu_465473fa_139134cuda3std3__442_GLOBAL__N__f6fe2160_4_k_cu_465473fa_139136ignoreE - _ZN40_INTERNAL_f6fe2160_4_k_cu_465473fa_139134cuda3std3__45__cpo5beginE)
_ZN40_INTERNAL_f6fe2160_4_k_cu_465473fa_139134cuda3std3__45__cpo5beginE:
	.zero		1
	.type		_ZN40_INTERNAL_f6fe2160_4_k_cu_465473fa_139134cuda3std3__442_GLOBAL__N__f6fe2160_4_k_cu_465473fa_139136ignoreE,@object
	.size		_ZN40_INTERNAL_f6fe2160_4_k_cu_465473fa_139134cuda3std3__442_GLOBAL__N__f6fe2160_4_k_cu_465473fa_139136ignoreE,(_ZN40_INTERNAL_f6fe2160_4_k_cu_465473fa_139134cute7productE - _ZN40_INTERNAL_f6fe2160_4_k_cu_465473fa_139134cuda3std3__442_GLOBAL__N__f6fe2160_4_k_cu_465473fa_139136ignoreE)
_ZN40_INTERNAL_f6fe2160_4_k_cu_465473fa_139134cuda3std3__442_GLOBAL__N__f6fe2160_4_k_cu_465473fa_139136ignoreE:
	.zero		1
	.type		_ZN40_INTERNAL_f6fe2160_4_k_cu_465473fa_139134cute7productE,@object
	.size		_ZN40_INTERNAL_f6fe2160_4_k_cu_465473fa_139134cute7productE,(_ZN40_INTERNAL_f6fe2160_4_k_cu_465473fa_139134cuda3std3__45__cpo3endE - _ZN40_INTERNAL_f6fe2160_4_k_cu_465473fa_139134cute7productE)
_ZN40_INTERNAL_f6fe2160_4_k_cu_465473fa_139134cute7productE:
	.zero		1
	.type		_ZN40_INTERNAL_f6fe2160_4_k_cu_465473fa_139134cuda3std3__45__cpo3endE,@object
	.size		_ZN40_INTERNAL_f6fe2160_4_k_cu_465473fa_139134cuda3std3__45__cpo3endE,(_ZN40_INTERNAL_f6fe2160_4_k_cu_465473fa_139134cuda3std3__419piecewise_constructE - _ZN40_INTERNAL_f6fe2160_4_k_cu_465473fa_139134cuda3std3__45__cpo3endE)
_ZN40_INTERNAL_f6fe2160_4_k_cu_465473fa_139134cuda3std3__45__cpo3endE:
	.zero		1
	.type		_ZN40_INTERNAL_f6fe2160_4_k_cu_465473fa_139134cuda3std3__419piecewise_constructE,@object
	.size		_ZN40_INTERNAL_f6fe2160_4_k_cu_465473fa_139134cuda3std3__419piecewise_constructE,(_ZN40_INTERNAL_f6fe2160_4_k_cu_465473fa_139134cuda3std3__45__cpo4cendE - _ZN40_INTERNAL_f6fe2160_4_k_cu_465473fa_139134cuda3std3__419piecewise_constructE)
_ZN40_INTERNAL_f6fe2160_4_k_cu_465473fa_139134cuda3std3__419piecewise_constructE:
	.zero		1
	.type		_ZN40_INTERNAL_f6fe2160_4_k_cu_465473fa_139134cuda3std3__45__cpo4cendE,@object
	.size		_ZN40_INTERNAL_f6fe2160_4_k_cu_465473fa_139134cuda3std3__45__cpo4cendE,(_ZN40_INTERNAL_f6fe2160_4_k_cu_465473fa_139134cuda3std6ranges3__45__cpo4swapE - _ZN40_INTERNAL_f6fe2160_4_k_cu_465473fa_139134cuda3std3__45__cpo4cendE)
_ZN40_INTERNAL_f6fe2160_4_k_cu_465473fa_139134cuda3std3__45__cpo4cendE:
	.zero		1
	.type		_ZN40_INTERNAL_f6fe2160_4_k_cu_465473fa_139134cuda3std6ranges3__45__cpo4swapE,@object
	.size		_ZN40_INTERNAL_f6fe2160_4_k_cu_465473fa_139134cuda3std6ranges3__45__cpo4swapE,(.L_7 - _ZN40_INTERNAL_f6fe2160_4_k_cu_465473fa_139134cuda3std6ranges3__45__cpo4swapE)
_ZN40_INTERNAL_f6fe2160_4_k_cu_465473fa_139134cuda3std6ranges3__45__cpo4swapE:
	.zero		1
.L_7:


//--------------------- .nv.constant0._ZN7cutlass13device_kernelINS_4gemm6kernel13GemmUniversalIN4cute5tupleIJiiiiEEENS1_10collective13CollectiveMmaINS1_37MainloopSm90TmaGmmaWarpSpecializedFP8ILi26ENS5_IJNS4_1CILi2EEENSA_ILi1EEESC_EEENS1_35KernelTmaWarpSpecializedCooperativeEEENS5_IJNSA_ILi256EEENSA_ILi16EEENSA_ILi32EEEEEENS_12float_e4m3_tENS5_IJlSC_lEEESK_SL_NS4_8TiledMMAINS4_8MMA_AtomIJNS4_4SM904GMMA30MMA_64x16x32_F32E4M3E4M3_SS_TNILNSP_7ScaleInE1ELSR_1EEEEEENS4_6LayoutISD_NS5_IJSC_NSA_ILi0EEESV_EEEEENS5_IJNS4_10UnderscoreESY_SY_EEEEENS4_13SM90_TMA_LOADENS4_14ComposedLayoutINS4_7SwizzleILi1ELi4ELi3EEENS4_18smem_ptr_flag_bitsILi8EEENSU_INS5_IJNSA_ILi8EEESI_EEENS5_IJSI_SC_EEEEEEEvNS4_8identityENS4_23SM90_TMA_LOAD_MULTICASTES1B_vS1C_EENS_8epilogue10collective6detail29Sm90TmaWarpSpecializedAdapterINS1G_15DefaultEpilogueISK_SL_SL_NS1F_6thread17LinearCombinationISK_Li1EffLNS1K_9ScaleType4KindE0ELNS_15FloatRoundStyleE2ESK_EENS1_15EpilogueDefaultEEEEEvvEEEEvNT_6ParamsE --------------------------
	.section	.nv.constant0._ZN7cutlass13device_kernelINS_4gemm6kernel13GemmUniversalIN4cute5tupleIJiiiiEEENS1_10collective13CollectiveMmaINS1_37MainloopSm90TmaGmmaWarpSpecializedFP8ILi26ENS5_IJNS4_1CILi2EEENSA_ILi1EEESC_EEENS1_35KernelTmaWarpSpecializedCooperativeEEENS5_IJNSA_ILi256EEENSA_ILi16EEENSA_ILi32EEEEEENS_12float_e4m3_tENS5_IJlSC_lEEESK_SL_NS4_8TiledMMAINS4_8MMA_AtomIJNS4_4SM904GMMA30MMA_64x16x32_F32E4M3E4M3_SS_TNILNSP_7ScaleInE1ELSR_1EEEEEENS4_6LayoutISD_NS5_IJSC_NSA_ILi0EEESV_EEEEENS5_IJNS4_10UnderscoreESY_SY_EEEEENS4_13SM90_TMA_LOADENS4_14ComposedLayoutINS4_7SwizzleILi1ELi4ELi3EEENS4_18smem_ptr_flag_bitsILi8EEENSU_INS5_IJNSA_ILi8EEESI_EEENS5_IJSI_SC_EEEEEEEvNS4_8identityENS4_23SM90_TMA_LOAD_MULTICASTES1B_vS1C_EENS_8epilogue10collective6detail29Sm90TmaWarpSpecializedAdapterINS1G_15DefaultEpilogueISK_SL_SL_NS1F_6thread17LinearCombinationISK_Li1EffLNS1K_9ScaleType4KindE0ELNS_15FloatRoundStyleE2ESK_EENS1_15EpilogueDefaultEEEEEvvEEEEvNT_6ParamsE,"a",@progbits
	.sectionflags	@""
	.align	4
.nv.constant0._ZN7cutlass13device_kernelINS_4gemm6kernel13GemmUniversalIN4cute5tupleIJiiiiEEENS1_10collective13CollectiveMmaINS1_37MainloopSm90TmaGmmaWarpSpecializedFP8ILi26ENS5_IJNS4_1CILi2EEENSA_ILi1EEESC_EEENS1_35KernelTmaWarpSpecializedCooperativeEEENS5_IJNSA_ILi256EEENSA_ILi16EEENSA_ILi32EEEEEENS_12float_e4m3_tENS5_IJlSC_lEEESK_SL_NS4_8TiledMMAINS4_8MMA_AtomIJNS4_4SM904GMMA30MMA_64x16x32_F32E4M3E4M3_SS_TNILNSP_7ScaleInE1ELSR_1EEEEEENS4_6LayoutISD_NS5_IJSC_NSA_ILi0EEESV_EEEEENS5_IJNS4_10UnderscoreESY_SY_EEEEENS4_13SM90_TMA_LOADENS4_14ComposedLayoutINS4_7SwizzleILi1ELi4ELi3EEENS4_18smem_ptr_flag_bitsILi8EEENSU_INS5_IJNSA_ILi8EEESI_EEENS5_IJSI_SC_EEEEEEEvNS4_8identityENS4_23SM90_TMA_LOAD_MULTICASTES1B_vS1C_EENS_8epilogue10collective6detail29Sm90TmaWarpSpecializedAdapterINS1G_15DefaultEpilogueISK_SL_SL_NS1F_6thread17LinearCombinationISK_Li1EffLNS1K_9ScaleType4KindE0ELNS_15FloatRoundStyleE2ESK_EENS1_15EpilogueDefaultEEEEEvvEEEEvNT_6ParamsE:
	.zero		1664


//--------------------- SYMBOLS --------------------------

	.type		.nv.reservedSmem.offset0,@object
	.size		.nv.reservedSmem.offset0,0x4
